//
// Generated by NVIDIA NVVM Compiler
//
// Compiler Build ID: CL-36424714
// Cuda compilation tools, release 13.0, V13.0.88
// Based on NVVM 20.0.0
//

.version 9.0
.target sm_100
.address_size 64

	// .globl	_Z10ConvKernelPfPKfiiiiiiiiiiiiiiiS_S_

.visible .entry _Z10ConvKernelPfPKfiiiiiiiiiiiiiiiS_S_(
	.param .u64 .ptr .align 1 _Z10ConvKernelPfPKfiiiiiiiiiiiiiiiS_S__param_0,
	.param .u64 .ptr .align 1 _Z10ConvKernelPfPKfiiiiiiiiiiiiiiiS_S__param_1,
	.param .u32 _Z10ConvKernelPfPKfiiiiiiiiiiiiiiiS_S__param_2,
	.param .u32 _Z10ConvKernelPfPKfiiiiiiiiiiiiiiiS_S__param_3,
	.param .u32 _Z10ConvKernelPfPKfiiiiiiiiiiiiiiiS_S__param_4,
	.param .u32 _Z10ConvKernelPfPKfiiiiiiiiiiiiiiiS_S__param_5,
	.param .u32 _Z10ConvKernelPfPKfiiiiiiiiiiiiiiiS_S__param_6,
	.param .u32 _Z10ConvKernelPfPKfiiiiiiiiiiiiiiiS_S__param_7,
	.param .u32 _Z10ConvKernelPfPKfiiiiiiiiiiiiiiiS_S__param_8,
	.param .u32 _Z10ConvKernelPfPKfiiiiiiiiiiiiiiiS_S__param_9,
	.param .u32 _Z10ConvKernelPfPKfiiiiiiiiiiiiiiiS_S__param_10,
	.param .u32 _Z10ConvKernelPfPKfiiiiiiiiiiiiiiiS_S__param_11,
	.param .u32 _Z10ConvKernelPfPKfiiiiiiiiiiiiiiiS_S__param_12,
	.param .u32 _Z10ConvKernelPfPKfiiiiiiiiiiiiiiiS_S__param_13,
	.param .u32 _Z10ConvKernelPfPKfiiiiiiiiiiiiiiiS_S__param_14,
	.param .u32 _Z10ConvKernelPfPKfiiiiiiiiiiiiiiiS_S__param_15,
	.param .u32 _Z10ConvKernelPfPKfiiiiiiiiiiiiiiiS_S__param_16,
	.param .u64 .ptr .align 1 _Z10ConvKernelPfPKfiiiiiiiiiiiiiiiS_S__param_17,
	.param .u64 .ptr .align 1 _Z10ConvKernelPfPKfiiiiiiiiiiiiiiiS_S__param_18
)
{
	.reg .pred 	%p<188>;
	.reg .b32 	%r<245>;
	.reg .b32 	%f<241>;
	.reg .b64 	%rd<94>;

	ld.param.u64 	%rd13, [_Z10ConvKernelPfPKfiiiiiiiiiiiiiiiS_S__param_0];
	ld.param.u64 	%rd14, [_Z10ConvKernelPfPKfiiiiiiiiiiiiiiiS_S__param_1];
	ld.param.u32 	%r123, [_Z10ConvKernelPfPKfiiiiiiiiiiiiiiiS_S__param_2];
	ld.param.u32 	%r124, [_Z10ConvKernelPfPKfiiiiiiiiiiiiiiiS_S__param_3];
	ld.param.u32 	%r125, [_Z10ConvKernelPfPKfiiiiiiiiiiiiiiiS_S__param_4];
	ld.param.u32 	%r126, [_Z10ConvKernelPfPKfiiiiiiiiiiiiiiiS_S__param_5];
	ld.param.u32 	%r127, [_Z10ConvKernelPfPKfiiiiiiiiiiiiiiiS_S__param_6];
	ld.param.u32 	%r128, [_Z10ConvKernelPfPKfiiiiiiiiiiiiiiiS_S__param_7];
	ld.param.u32 	%r129, [_Z10ConvKernelPfPKfiiiiiiiiiiiiiiiS_S__param_8];
	ld.param.u32 	%r131, [_Z10ConvKernelPfPKfiiiiiiiiiiiiiiiS_S__param_10];
	ld.param.u32 	%r132, [_Z10ConvKernelPfPKfiiiiiiiiiiiiiiiS_S__param_11];
	ld.param.u32 	%r133, [_Z10ConvKernelPfPKfiiiiiiiiiiiiiiiS_S__param_12];
	ld.param.u32 	%r134, [_Z10ConvKernelPfPKfiiiiiiiiiiiiiiiS_S__param_13];
	ld.param.u32 	%r135, [_Z10ConvKernelPfPKfiiiiiiiiiiiiiiiS_S__param_14];
	ld.param.u32 	%r136, [_Z10ConvKernelPfPKfiiiiiiiiiiiiiiiS_S__param_15];
	ld.param.u32 	%r137, [_Z10ConvKernelPfPKfiiiiiiiiiiiiiiiS_S__param_16];
	ld.param.u64 	%rd15, [_Z10ConvKernelPfPKfiiiiiiiiiiiiiiiS_S__param_17];
	ld.param.u64 	%rd12, [_Z10ConvKernelPfPKfiiiiiiiiiiiiiiiS_S__param_18];
	cvta.to.global.u64 	%rd1, %rd15;
	cvta.to.global.u64 	%rd2, %rd14;
	cvta.to.global.u64 	%rd3, %rd13;
	cvta.to.global.u64 	%rd4, %rd12;
	mov.u32 	%r138, %ctaid.x;
	mov.u32 	%r139, %ntid.x;
	mov.u32 	%r140, %tid.x;
	mad.lo.s32 	%r141, %r138, %r139, %r140;
	div.s32 	%r142, %r141, %r132;
	div.s32 	%r1, %r142, %r133;
	mul.lo.s32 	%r143, %r133, %r132;
	rem.s32 	%r144, %r141, %r143;
	div.s32 	%r2, %r144, %r133;
	mul.lo.s32 	%r145, %r2, %r133;
	sub.s32 	%r3, %r144, %r145;
	setp.ge.s32 	%p3, %r1, %r124;
	setp.ge.s32 	%p4, %r2, %r132;
	or.pred  	%p5, %p3, %p4;
	setp.lt.s32 	%p6, %r133, 0;
	or.pred  	%p7, %p6, %p5;
	@%p7 bra 	$L__BB0_102;
	setp.ne.s32 	%p8, %r125, 1;
	@%p8 bra 	$L__BB0_52;
	setp.eq.s64 	%p98, %rd12, 0;
	mov.f32 	%f212, 0f00000000;
	@%p98 bra 	$L__BB0_4;
	mul.wide.s32 	%rd55, %r1, 4;
	add.s64 	%rd56, %rd4, %rd55;
	ld.global.f32 	%f153, [%rd56];
	add.f32 	%f212, %f153, 0f00000000;
$L__BB0_4:
	setp.lt.s32 	%p99, %r123, 1;
	@%p99 bra 	$L__BB0_51;
	mul.lo.s32 	%r4, %r3, %r131;
	add.s32 	%r5, %r135, %r127;
	min.s32 	%r177, %r128, %r129;
	setp.lt.s32 	%p100, %r177, 1;
	@%p100 bra 	$L__BB0_51;
	and.b32  	%r6, %r129, 7;
	and.b32  	%r7, %r129, 2147483640;
	shl.b32 	%r8, %r137, 3;
	mad.lo.s32 	%r9, %r137, 7, %r4;
	mad.lo.s32 	%r10, %r137, 6, %r4;
	mad.lo.s32 	%r11, %r137, 5, %r4;
	add.s64 	%rd5, %rd1, 16;
	add.s32 	%r12, %r137, %r4;
	shl.b32 	%r179, %r137, 1;
	add.s32 	%r13, %r4, %r179;
	mad.lo.s32 	%r14, %r137, 3, %r4;
	shl.b32 	%r180, %r137, 2;
	add.s32 	%r15, %r4, %r180;
	add.s32 	%r16, %r134, %r126;
	mov.b32 	%r216, 0;
$L__BB0_7:
	mov.b32 	%r217, 0;
$L__BB0_8:
	ld.param.u32 	%r215, [_Z10ConvKernelPfPKfiiiiiiiiiiiiiiiS_S__param_9];
	setp.lt.u32 	%p101, %r129, 8;
	mul.lo.s32 	%r183, %r2, %r215;
	mad.lo.s32 	%r184, %r217, %r136, %r183;
	setp.ge.s32 	%p102, %r184, %r134;
	setp.lt.s32 	%p103, %r184, %r16;
	and.pred  	%p1, %p102, %p103;
	sub.s32 	%r185, %r184, %r134;
	mad.lo.s32 	%r186, %r216, %r126, %r185;
	mul.lo.s32 	%r19, %r186, %r127;
	sub.s32 	%r20, %r19, %r135;
	mad.lo.s32 	%r187, %r1, %r123, %r216;
	mad.lo.s32 	%r188, %r187, %r128, %r217;
	mul.lo.s32 	%r21, %r188, %r129;
	mov.b32 	%r237, 0;
	@%p101 bra 	$L__BB0_27;
	and.b32  	%r189, %r129, 2147483640;
	neg.s32 	%r235, %r189;
	sub.s32 	%r190, %r4, %r135;
	add.s32 	%r233, %r190, %r19;
	sub.s32 	%r191, %r9, %r135;
	add.s32 	%r232, %r191, %r19;
	sub.s32 	%r192, %r10, %r135;
	add.s32 	%r230, %r192, %r19;
	sub.s32 	%r193, %r11, %r135;
	add.s32 	%r228, %r193, %r19;
	sub.s32 	%r194, %r12, %r135;
	add.s32 	%r225, %r194, %r19;
	sub.s32 	%r195, %r13, %r135;
	add.s32 	%r223, %r195, %r19;
	sub.s32 	%r196, %r14, %r135;
	add.s32 	%r221, %r196, %r19;
	sub.s32 	%r197, %r15, %r135;
	add.s32 	%r219, %r197, %r19;
	not.pred 	%p105, %p1;
	mov.u32 	%r218, %r11;
	mov.u32 	%r220, %r15;
	mov.u32 	%r222, %r14;
	mov.u32 	%r224, %r13;
	mov.u32 	%r226, %r12;
	mov.u32 	%r227, %r21;
	mov.u32 	%r229, %r10;
	mov.u32 	%r231, %r9;
	mov.u32 	%r234, %r4;
$L__BB0_10:
	.pragma "nounroll";
	setp.lt.s32 	%p104, %r234, %r135;
	or.pred  	%p106, %p105, %p104;
	setp.ge.s32 	%p107, %r234, %r5;
	mov.f32 	%f191, 0f00000000;
	or.pred  	%p108, %p106, %p107;
	@%p108 bra 	$L__BB0_12;
	mul.wide.s32 	%rd57, %r233, 4;
	add.s64 	%rd58, %rd2, %rd57;
	ld.global.f32 	%f191, [%rd58];
$L__BB0_12:
	mul.wide.s32 	%rd59, %r227, 4;
	add.s64 	%rd6, %rd5, %rd59;
	ld.global.f32 	%f157, [%rd6+-16];
	fma.rn.f32 	%f8, %f191, %f157, %f212;
	setp.lt.s32 	%p109, %r226, %r135;
	or.pred  	%p111, %p105, %p109;
	setp.ge.s32 	%p112, %r226, %r5;
	mov.f32 	%f192, 0f00000000;
	or.pred  	%p113, %p111, %p112;
	@%p113 bra 	$L__BB0_14;
	mul.wide.s32 	%rd60, %r225, 4;
	add.s64 	%rd61, %rd2, %rd60;
	ld.global.f32 	%f192, [%rd61];
$L__BB0_14:
	ld.global.f32 	%f159, [%rd6+-12];
	fma.rn.f32 	%f11, %f192, %f159, %f8;
	setp.lt.s32 	%p114, %r224, %r135;
	or.pred  	%p116, %p105, %p114;
	setp.ge.s32 	%p117, %r224, %r5;
	mov.f32 	%f193, 0f00000000;
	or.pred  	%p118, %p116, %p117;
	@%p118 bra 	$L__BB0_16;
	mul.wide.s32 	%rd62, %r223, 4;
	add.s64 	%rd63, %rd2, %rd62;
	ld.global.f32 	%f193, [%rd63];
$L__BB0_16:
	ld.global.f32 	%f161, [%rd6+-8];
	fma.rn.f32 	%f14, %f193, %f161, %f11;
	setp.lt.s32 	%p119, %r222, %r135;
	or.pred  	%p121, %p105, %p119;
	setp.ge.s32 	%p122, %r222, %r5;
	mov.f32 	%f194, 0f00000000;
	or.pred  	%p123, %p121, %p122;
	@%p123 bra 	$L__BB0_18;
	mul.wide.s32 	%rd64, %r221, 4;
	add.s64 	%rd65, %rd2, %rd64;
	ld.global.f32 	%f194, [%rd65];
$L__BB0_18:
	ld.global.f32 	%f163, [%rd6+-4];
	fma.rn.f32 	%f17, %f194, %f163, %f14;
	setp.lt.s32 	%p124, %r220, %r135;
	or.pred  	%p126, %p105, %p124;
	setp.ge.s32 	%p127, %r220, %r5;
	mov.f32 	%f195, 0f00000000;
	or.pred  	%p128, %p126, %p127;
	@%p128 bra 	$L__BB0_20;
	mul.wide.s32 	%rd66, %r219, 4;
	add.s64 	%rd67, %rd2, %rd66;
	ld.global.f32 	%f195, [%rd67];
$L__BB0_20:
	ld.global.f32 	%f165, [%rd6];
	fma.rn.f32 	%f20, %f195, %f165, %f17;
	setp.lt.s32 	%p129, %r218, %r135;
	or.pred  	%p131, %p105, %p129;
	setp.ge.s32 	%p132, %r218, %r5;
	mov.f32 	%f196, 0f00000000;
	or.pred  	%p133, %p131, %p132;
	@%p133 bra 	$L__BB0_22;
	mul.wide.s32 	%rd68, %r228, 4;
	add.s64 	%rd69, %rd2, %rd68;
	ld.global.f32 	%f196, [%rd69];
$L__BB0_22:
	ld.global.f32 	%f167, [%rd6+4];
	fma.rn.f32 	%f23, %f196, %f167, %f20;
	setp.lt.s32 	%p134, %r229, %r135;
	or.pred  	%p136, %p105, %p134;
	setp.ge.s32 	%p137, %r229, %r5;
	mov.f32 	%f197, 0f00000000;
	or.pred  	%p138, %p136, %p137;
	@%p138 bra 	$L__BB0_24;
	mul.wide.s32 	%rd70, %r230, 4;
	add.s64 	%rd71, %rd2, %rd70;
	ld.global.f32 	%f197, [%rd71];
$L__BB0_24:
	ld.global.f32 	%f169, [%rd6+8];
	fma.rn.f32 	%f26, %f197, %f169, %f23;
	setp.lt.s32 	%p139, %r231, %r135;
	or.pred  	%p141, %p105, %p139;
	setp.ge.s32 	%p142, %r231, %r5;
	mov.f32 	%f198, 0f00000000;
	or.pred  	%p143, %p141, %p142;
	@%p143 bra 	$L__BB0_26;
	mul.wide.s32 	%rd72, %r232, 4;
	add.s64 	%rd73, %rd2, %rd72;
	ld.global.f32 	%f198, [%rd73];
$L__BB0_26:
	ld.global.f32 	%f170, [%rd6+12];
	fma.rn.f32 	%f212, %f198, %f170, %f26;
	add.s32 	%r235, %r235, 8;
	add.s32 	%r234, %r234, %r8;
	add.s32 	%r233, %r233, %r8;
	add.s32 	%r232, %r232, %r8;
	add.s32 	%r231, %r231, %r8;
	add.s32 	%r230, %r230, %r8;
	add.s32 	%r229, %r229, %r8;
	add.s32 	%r228, %r228, %r8;
	add.s32 	%r227, %r227, 8;
	add.s32 	%r226, %r226, %r8;
	add.s32 	%r225, %r225, %r8;
	add.s32 	%r224, %r224, %r8;
	add.s32 	%r223, %r223, %r8;
	add.s32 	%r222, %r222, %r8;
	add.s32 	%r221, %r221, %r8;
	add.s32 	%r220, %r220, %r8;
	add.s32 	%r219, %r219, %r8;
	add.s32 	%r218, %r218, %r8;
	setp.ne.s32 	%p144, %r235, 0;
	mov.u32 	%r237, %r7;
	@%p144 bra 	$L__BB0_10;
$L__BB0_27:
	setp.eq.s32 	%p145, %r6, 0;
	@%p145 bra 	$L__BB0_49;
	add.s32 	%r198, %r6, -1;
	setp.lt.u32 	%p146, %r198, 3;
	@%p146 bra 	$L__BB0_38;
	mad.lo.s32 	%r68, %r237, %r137, %r4;
	setp.lt.s32 	%p147, %r68, %r135;
	not.pred 	%p148, %p1;
	or.pred  	%p149, %p148, %p147;
	setp.ge.s32 	%p150, %r68, %r5;
	mov.f32 	%f201, 0f00000000;
	or.pred  	%p151, %p149, %p150;
	@%p151 bra 	$L__BB0_31;
	add.s32 	%r200, %r20, %r68;
	mul.wide.s32 	%rd74, %r200, 4;
	add.s64 	%rd75, %rd2, %rd74;
	ld.global.f32 	%f201, [%rd75];
$L__BB0_31:
	add.s32 	%r201, %r237, %r21;
	mul.wide.s32 	%rd76, %r201, 4;
	add.s64 	%rd7, %rd1, %rd76;
	ld.global.f32 	%f174, [%rd7];
	fma.rn.f32 	%f34, %f201, %f174, %f212;
	add.s32 	%r69, %r68, %r137;
	setp.lt.s32 	%p152, %r69, %r135;
	or.pred  	%p154, %p148, %p152;
	setp.ge.s32 	%p155, %r69, %r5;
	mov.f32 	%f202, 0f00000000;
	or.pred  	%p156, %p154, %p155;
	@%p156 bra 	$L__BB0_33;
	add.s32 	%r202, %r20, %r69;
	mul.wide.s32 	%rd77, %r202, 4;
	add.s64 	%rd78, %rd2, %rd77;
	ld.global.f32 	%f202, [%rd78];
$L__BB0_33:
	ld.global.f32 	%f176, [%rd7+4];
	fma.rn.f32 	%f37, %f202, %f176, %f34;
	add.s32 	%r70, %r69, %r137;
	setp.lt.s32 	%p157, %r70, %r135;
	or.pred  	%p159, %p148, %p157;
	setp.ge.s32 	%p160, %r70, %r5;
	mov.f32 	%f203, 0f00000000;
	or.pred  	%p161, %p159, %p160;
	@%p161 bra 	$L__BB0_35;
	add.s32 	%r203, %r20, %r70;
	mul.wide.s32 	%rd79, %r203, 4;
	add.s64 	%rd80, %rd2, %rd79;
	ld.global.f32 	%f203, [%rd80];
$L__BB0_35:
	ld.global.f32 	%f178, [%rd7+8];
	fma.rn.f32 	%f40, %f203, %f178, %f37;
	add.s32 	%r71, %r70, %r137;
	setp.lt.s32 	%p162, %r71, %r135;
	or.pred  	%p164, %p148, %p162;
	setp.ge.s32 	%p165, %r71, %r5;
	mov.f32 	%f204, 0f00000000;
	or.pred  	%p166, %p164, %p165;
	@%p166 bra 	$L__BB0_37;
	add.s32 	%r204, %r20, %r71;
	mul.wide.s32 	%rd81, %r204, 4;
	add.s64 	%rd82, %rd2, %rd81;
	ld.global.f32 	%f204, [%rd82];
$L__BB0_37:
	ld.global.f32 	%f179, [%rd7+12];
	fma.rn.f32 	%f212, %f204, %f179, %f40;
	add.s32 	%r237, %r237, 4;
$L__BB0_38:
	and.b32  	%r205, %r129, 3;
	setp.eq.s32 	%p167, %r205, 0;
	@%p167 bra 	$L__BB0_49;
	setp.eq.s32 	%p168, %r205, 1;
	@%p168 bra 	$L__BB0_45;
	mad.lo.s32 	%r74, %r237, %r137, %r4;
	setp.lt.s32 	%p169, %r74, %r135;
	not.pred 	%p170, %p1;
	or.pred  	%p171, %p170, %p169;
	setp.ge.s32 	%p172, %r74, %r5;
	mov.f32 	%f207, 0f00000000;
	or.pred  	%p173, %p171, %p172;
	@%p173 bra 	$L__BB0_42;
	add.s32 	%r206, %r20, %r74;
	mul.wide.s32 	%rd83, %r206, 4;
	add.s64 	%rd84, %rd2, %rd83;
	ld.global.f32 	%f207, [%rd84];
$L__BB0_42:
	add.s32 	%r207, %r237, %r21;
	mul.wide.s32 	%rd85, %r207, 4;
	add.s64 	%rd8, %rd1, %rd85;
	ld.global.f32 	%f183, [%rd8];
	fma.rn.f32 	%f48, %f207, %f183, %f212;
	add.s32 	%r75, %r74, %r137;
	setp.lt.s32 	%p174, %r75, %r135;
	or.pred  	%p176, %p170, %p174;
	setp.ge.s32 	%p177, %r75, %r5;
	mov.f32 	%f208, 0f00000000;
	or.pred  	%p178, %p176, %p177;
	@%p178 bra 	$L__BB0_44;
	add.s32 	%r208, %r20, %r75;
	mul.wide.s32 	%rd86, %r208, 4;
	add.s64 	%rd87, %rd2, %rd86;
	ld.global.f32 	%f208, [%rd87];
$L__BB0_44:
	ld.global.f32 	%f184, [%rd8+4];
	fma.rn.f32 	%f212, %f208, %f184, %f48;
	add.s32 	%r237, %r237, 2;
$L__BB0_45:
	and.b32  	%r209, %r129, 1;
	setp.eq.b32 	%p179, %r209, 1;
	not.pred 	%p180, %p179;
	@%p180 bra 	$L__BB0_49;
	mad.lo.s32 	%r78, %r237, %r137, %r4;
	setp.lt.s32 	%p181, %r78, %r135;
	not.pred 	%p182, %p1;
	or.pred  	%p183, %p182, %p181;
	setp.ge.s32 	%p184, %r78, %r5;
	mov.f32 	%f211, 0f00000000;
	or.pred  	%p185, %p183, %p184;
	@%p185 bra 	$L__BB0_48;
	add.s32 	%r210, %r20, %r78;
	mul.wide.s32 	%rd88, %r210, 4;
	add.s64 	%rd89, %rd2, %rd88;
	ld.global.f32 	%f211, [%rd89];
$L__BB0_48:
	add.s32 	%r211, %r237, %r21;
	mul.wide.s32 	%rd90, %r211, 4;
	add.s64 	%rd91, %rd1, %rd90;
	ld.global.f32 	%f186, [%rd91];
	fma.rn.f32 	%f212, %f211, %f186, %f212;
$L__BB0_49:
	add.s32 	%r217, %r217, 1;
	setp.ne.s32 	%p186, %r217, %r128;
	@%p186 bra 	$L__BB0_8;
	add.s32 	%r216, %r216, 1;
	setp.ne.s32 	%p187, %r216, %r123;
	@%p187 bra 	$L__BB0_7;
$L__BB0_51:
	mad.lo.s32 	%r212, %r1, %r132, %r2;
	mad.lo.s32 	%r213, %r212, %r133, %r3;
	mul.wide.s32 	%rd92, %r213, 4;
	add.s64 	%rd93, %rd3, %rd92;
	st.global.f32 	[%rd93], %f212;
	bra.uni 	$L__BB0_102;
$L__BB0_52:
	div.s32 	%r81, %r123, %r124;
	setp.eq.s64 	%p9, %rd12, 0;
	mov.f32 	%f239, 0f00000000;
	@%p9 bra 	$L__BB0_54;
	mul.wide.s32 	%rd16, %r1, 4;
	add.s64 	%rd17, %rd4, %rd16;
	ld.global.f32 	%f118, [%rd17];
	add.f32 	%f239, %f118, 0f00000000;
$L__BB0_54:
	mul.lo.s32 	%r239, %r81, %r1;
	setp.lt.s32 	%p10, %r81, 1;
	@%p10 bra 	$L__BB0_101;
	mul.lo.s32 	%r83, %r3, %r131;
	add.s32 	%r84, %r135, %r127;
	min.s32 	%r146, %r128, %r129;
	setp.lt.s32 	%p11, %r146, 1;
	@%p11 bra 	$L__BB0_101;
	ld.param.u32 	%r214, [_Z10ConvKernelPfPKfiiiiiiiiiiiiiiiS_S__param_9];
	and.b32  	%r85, %r129, 7;
	add.s32 	%r86, %r85, -1;
	and.b32  	%r87, %r129, 3;
	and.b32  	%r88, %r129, 2147483640;
	and.b32  	%r89, %r129, 1;
	add.s32 	%r90, %r239, %r81;
	add.s32 	%r91, %r134, %r126;
	mul.lo.s32 	%r92, %r2, %r214;
$L__BB0_57:
	mul.lo.s32 	%r94, %r239, %r126;
	mul.lo.s32 	%r95, %r239, %r128;
	mov.b32 	%r240, 0;
$L__BB0_58:
	setp.lt.u32 	%p12, %r129, 8;
	mad.lo.s32 	%r149, %r240, %r136, %r92;
	setp.ge.s32 	%p13, %r149, %r134;
	setp.lt.s32 	%p14, %r149, %r91;
	and.pred  	%p2, %p13, %p14;
	sub.s32 	%r150, %r149, %r134;
	add.s32 	%r151, %r150, %r94;
	mul.lo.s32 	%r152, %r151, %r127;
	sub.s32 	%r97, %r152, %r135;
	add.s32 	%r153, %r240, %r95;
	mul.lo.s32 	%r98, %r153, %r129;
	mov.b32 	%r243, 0;
	@%p12 bra 	$L__BB0_77;
	mov.b32 	%r241, 0;
	not.pred 	%p16, %p2;
$L__BB0_60:
	.pragma "nounroll";
	mad.lo.s32 	%r100, %r241, %r137, %r83;
	setp.lt.s32 	%p15, %r100, %r135;
	or.pred  	%p17, %p16, %p15;
	setp.ge.s32 	%p18, %r100, %r84;
	mov.f32 	%f218, 0f00000000;
	or.pred  	%p19, %p17, %p18;
	@%p19 bra 	$L__BB0_62;
	add.s32 	%r155, %r97, %r100;
	mul.wide.s32 	%rd18, %r155, 4;
	add.s64 	%rd19, %rd2, %rd18;
	ld.global.f32 	%f218, [%rd19];
$L__BB0_62:
	add.s32 	%r156, %r241, %r98;
	mul.wide.s32 	%rd20, %r156, 4;
	add.s64 	%rd9, %rd1, %rd20;
	ld.global.f32 	%f122, [%rd9];
	fma.rn.f32 	%f66, %f218, %f122, %f239;
	add.s32 	%r101, %r100, %r137;
	setp.lt.s32 	%p20, %r101, %r135;
	or.pred  	%p22, %p16, %p20;
	setp.ge.s32 	%p23, %r101, %r84;
	mov.f32 	%f219, 0f00000000;
	or.pred  	%p24, %p22, %p23;
	@%p24 bra 	$L__BB0_64;
	add.s32 	%r157, %r97, %r101;
	mul.wide.s32 	%rd21, %r157, 4;
	add.s64 	%rd22, %rd2, %rd21;
	ld.global.f32 	%f219, [%rd22];
$L__BB0_64:
	ld.global.f32 	%f124, [%rd9+4];
	fma.rn.f32 	%f69, %f219, %f124, %f66;
	add.s32 	%r102, %r101, %r137;
	setp.lt.s32 	%p25, %r102, %r135;
	or.pred  	%p27, %p16, %p25;
	setp.ge.s32 	%p28, %r102, %r84;
	mov.f32 	%f220, 0f00000000;
	or.pred  	%p29, %p27, %p28;
	@%p29 bra 	$L__BB0_66;
	add.s32 	%r158, %r97, %r102;
	mul.wide.s32 	%rd23, %r158, 4;
	add.s64 	%rd24, %rd2, %rd23;
	ld.global.f32 	%f220, [%rd24];
$L__BB0_66:
	ld.global.f32 	%f126, [%rd9+8];
	fma.rn.f32 	%f72, %f220, %f126, %f69;
	add.s32 	%r103, %r102, %r137;
	setp.lt.s32 	%p30, %r103, %r135;
	or.pred  	%p32, %p16, %p30;
	setp.ge.s32 	%p33, %r103, %r84;
	mov.f32 	%f221, 0f00000000;
	or.pred  	%p34, %p32, %p33;
	@%p34 bra 	$L__BB0_68;
	add.s32 	%r159, %r97, %r103;
	mul.wide.s32 	%rd25, %r159, 4;
	add.s64 	%rd26, %rd2, %rd25;
	ld.global.f32 	%f221, [%rd26];
$L__BB0_68:
	ld.global.f32 	%f128, [%rd9+12];
	fma.rn.f32 	%f75, %f221, %f128, %f72;
	add.s32 	%r104, %r103, %r137;
	setp.lt.s32 	%p35, %r104, %r135;
	or.pred  	%p37, %p16, %p35;
	setp.ge.s32 	%p38, %r104, %r84;
	mov.f32 	%f222, 0f00000000;
	or.pred  	%p39, %p37, %p38;
	@%p39 bra 	$L__BB0_70;
	add.s32 	%r160, %r97, %r104;
	mul.wide.s32 	%rd27, %r160, 4;
	add.s64 	%rd28, %rd2, %rd27;
	ld.global.f32 	%f222, [%rd28];
$L__BB0_70:
	ld.global.f32 	%f130, [%rd9+16];
	fma.rn.f32 	%f78, %f222, %f130, %f75;
	add.s32 	%r105, %r104, %r137;
	setp.lt.s32 	%p40, %r105, %r135;
	or.pred  	%p42, %p16, %p40;
	setp.ge.s32 	%p43, %r105, %r84;
	mov.f32 	%f223, 0f00000000;
	or.pred  	%p44, %p42, %p43;
	@%p44 bra 	$L__BB0_72;
	add.s32 	%r161, %r97, %r105;
	mul.wide.s32 	%rd29, %r161, 4;
	add.s64 	%rd30, %rd2, %rd29;
	ld.global.f32 	%f223, [%rd30];
$L__BB0_72:
	ld.global.f32 	%f132, [%rd9+20];
	fma.rn.f32 	%f81, %f223, %f132, %f78;
	add.s32 	%r106, %r105, %r137;
	setp.lt.s32 	%p45, %r106, %r135;
	or.pred  	%p47, %p16, %p45;
	setp.ge.s32 	%p48, %r106, %r84;
	mov.f32 	%f224, 0f00000000;
	or.pred  	%p49, %p47, %p48;
	@%p49 bra 	$L__BB0_74;
	add.s32 	%r162, %r97, %r106;
	mul.wide.s32 	%rd31, %r162, 4;
	add.s64 	%rd32, %rd2, %rd31;
	ld.global.f32 	%f224, [%rd32];
$L__BB0_74:
	ld.global.f32 	%f134, [%rd9+24];
	fma.rn.f32 	%f84, %f224, %f134, %f81;
	add.s32 	%r107, %r106, %r137;
	setp.lt.s32 	%p50, %r107, %r135;
	or.pred  	%p52, %p16, %p50;
	setp.ge.s32 	%p53, %r107, %r84;
	mov.f32 	%f225, 0f00000000;
	or.pred  	%p54, %p52, %p53;
	@%p54 bra 	$L__BB0_76;
	add.s32 	%r163, %r97, %r107;
	mul.wide.s32 	%rd33, %r163, 4;
	add.s64 	%rd34, %rd2, %rd33;
	ld.global.f32 	%f225, [%rd34];
$L__BB0_76:
	ld.global.f32 	%f135, [%rd9+28];
	fma.rn.f32 	%f239, %f225, %f135, %f84;
	add.s32 	%r241, %r241, 8;
	setp.ne.s32 	%p55, %r241, %r88;
	mov.u32 	%r243, %r88;
	@%p55 bra 	$L__BB0_60;
$L__BB0_77:
	setp.eq.s32 	%p56, %r85, 0;
	@%p56 bra 	$L__BB0_99;
	setp.lt.u32 	%p57, %r86, 3;
	@%p57 bra 	$L__BB0_88;
	mad.lo.s32 	%r110, %r243, %r137, %r83;
	setp.lt.s32 	%p58, %r110, %r135;
	not.pred 	%p59, %p2;
	or.pred  	%p60, %p59, %p58;
	setp.ge.s32 	%p61, %r110, %r84;
	mov.f32 	%f228, 0f00000000;
	or.pred  	%p62, %p60, %p61;
	@%p62 bra 	$L__BB0_81;
	add.s32 	%r165, %r97, %r110;
	mul.wide.s32 	%rd35, %r165, 4;
	add.s64 	%rd36, %rd2, %rd35;
	ld.global.f32 	%f228, [%rd36];
$L__BB0_81:
	add.s32 	%r166, %r243, %r98;
	mul.wide.s32 	%rd37, %r166, 4;
	add.s64 	%rd10, %rd1, %rd37;
	ld.global.f32 	%f139, [%rd10];
	fma.rn.f32 	%f92, %f228, %f139, %f239;
	add.s32 	%r111, %r110, %r137;
	setp.lt.s32 	%p63, %r111, %r135;
	or.pred  	%p65, %p59, %p63;
	setp.ge.s32 	%p66, %r111, %r84;
	mov.f32 	%f229, 0f00000000;
	or.pred  	%p67, %p65, %p66;
	@%p67 bra 	$L__BB0_83;
	add.s32 	%r167, %r97, %r111;
	mul.wide.s32 	%rd38, %r167, 4;
	add.s64 	%rd39, %rd2, %rd38;
	ld.global.f32 	%f229, [%rd39];
$L__BB0_83:
	ld.global.f32 	%f141, [%rd10+4];
	fma.rn.f32 	%f95, %f229, %f141, %f92;
	add.s32 	%r112, %r111, %r137;
	setp.lt.s32 	%p68, %r112, %r135;
	or.pred  	%p70, %p59, %p68;
	setp.ge.s32 	%p71, %r112, %r84;
	mov.f32 	%f230, 0f00000000;
	or.pred  	%p72, %p70, %p71;
	@%p72 bra 	$L__BB0_85;
	add.s32 	%r168, %r97, %r112;
	mul.wide.s32 	%rd40, %r168, 4;
	add.s64 	%rd41, %rd2, %rd40;
	ld.global.f32 	%f230, [%rd41];
$L__BB0_85:
	ld.global.f32 	%f143, [%rd10+8];
	fma.rn.f32 	%f98, %f230, %f143, %f95;
	add.s32 	%r113, %r112, %r137;
	setp.lt.s32 	%p73, %r113, %r135;
	or.pred  	%p75, %p59, %p73;
	setp.ge.s32 	%p76, %r113, %r84;
	mov.f32 	%f231, 0f00000000;
	or.pred  	%p77, %p75, %p76;
	@%p77 bra 	$L__BB0_87;
	add.s32 	%r169, %r97, %r113;
	mul.wide.s32 	%rd42, %r169, 4;
	add.s64 	%rd43, %rd2, %rd42;
	ld.global.f32 	%f231, [%rd43];
$L__BB0_87:
	ld.global.f32 	%f144, [%rd10+12];
	fma.rn.f32 	%f239, %f231, %f144, %f98;
	add.s32 	%r243, %r243, 4;
$L__BB0_88:
	setp.eq.s32 	%p78, %r87, 0;
	@%p78 bra 	$L__BB0_99;
	setp.eq.s32 	%p79, %r87, 1;
	@%p79 bra 	$L__BB0_95;
	mad.lo.s32 	%r116, %r243, %r137, %r83;
	setp.lt.s32 	%p80, %r116, %r135;
	not.pred 	%p81, %p2;
	or.pred  	%p82, %p81, %p80;
	setp.ge.s32 	%p83, %r116, %r84;
	mov.f32 	%f234, 0f00000000;
	or.pred  	%p84, %p82, %p83;
	@%p84 bra 	$L__BB0_92;
	add.s32 	%r170, %r97, %r116;
	mul.wide.s32 	%rd44, %r170, 4;
	add.s64 	%rd45, %rd2, %rd44;
	ld.global.f32 	%f234, [%rd45];
$L__BB0_92:
	add.s32 	%r171, %r243, %r98;
	mul.wide.s32 	%rd46, %r171, 4;
	add.s64 	%rd11, %rd1, %rd46;
	ld.global.f32 	%f148, [%rd11];
	fma.rn.f32 	%f106, %f234, %f148, %f239;
	add.s32 	%r117, %r116, %r137;
	setp.lt.s32 	%p85, %r117, %r135;
	or.pred  	%p87, %p81, %p85;
	setp.ge.s32 	%p88, %r117, %r84;
	mov.f32 	%f235, 0f00000000;
	or.pred  	%p89, %p87, %p88;
	@%p89 bra 	$L__BB0_94;
	add.s32 	%r172, %r97, %r117;
	mul.wide.s32 	%rd47, %r172, 4;
	add.s64 	%rd48, %rd2, %rd47;
	ld.global.f32 	%f235, [%rd48];
$L__BB0_94:
	ld.global.f32 	%f149, [%rd11+4];
	fma.rn.f32 	%f239, %f235, %f149, %f106;
	add.s32 	%r243, %r243, 2;
$L__BB0_95:
	setp.eq.s32 	%p90, %r89, 0;
	@%p90 bra 	$L__BB0_99;
	mad.lo.s32 	%r120, %r243, %r137, %r83;
	setp.lt.s32 	%p91, %r120, %r135;
	not.pred 	%p92, %p2;
	or.pred  	%p93, %p92, %p91;
	setp.ge.s32 	%p94, %r120, %r84;
	mov.f32 	%f238, 0f00000000;
	or.pred  	%p95, %p93, %p94;
	@%p95 bra 	$L__BB0_98;
	add.s32 	%r173, %r97, %r120;
	mul.wide.s32 	%rd49, %r173, 4;
	add.s64 	%rd50, %rd2, %rd49;
	ld.global.f32 	%f238, [%rd50];
$L__BB0_98:
	add.s32 	%r174, %r243, %r98;
	mul.wide.s32 	%rd51, %r174, 4;
	add.s64 	%rd52, %rd1, %rd51;
	ld.global.f32 	%f151, [%rd52];
	fma.rn.f32 	%f239, %f238, %f151, %f239;
$L__BB0_99:
	add.s32 	%r240, %r240, 1;
	setp.ne.s32 	%p96, %r240, %r128;
	@%p96 bra 	$L__BB0_58;
	add.s32 	%r239, %r239, 1;
	setp.lt.s32 	%p97, %r239, %r90;
	@%p97 bra 	$L__BB0_57;
$L__BB0_101:
	mad.lo.s32 	%r175, %r1, %r132, %r2;
	mad.lo.s32 	%r176, %r175, %r133, %r3;
	mul.wide.s32 	%rd53, %r176, 4;
	add.s64 	%rd54, %rd3, %rd53;
	st.global.f32 	[%rd54], %f239;
$L__BB0_102:
	ret;

}


// ===== COMPILED SASS (sm_100) =====

	.target	sm_100

	.elftype	@"ET_EXEC"


//--------------------- .note.nv.tkinfo           --------------------------
	.section	.note.nv.tkinfo,"",@"SHT_NOTE"
	.sectionflags	@"SHF_NOTE_NV_TKINFO"
	.tkinfo
        /*0018*/ 	.word	0x00000002
        /*0030*/ 	.string	""
        /*0030*/ 	.string	"ptxas"
        /*0030*/ 	.string	"Cuda compilation tools, release 13.0, V13.0.88"
        /*0030*/ 	.string	"Build cuda_13.0.r13.0/compiler.36424714_0"
        /*0030*/ 	.string	"-arch sm_100 -m 64 "



//--------------------- .note.nv.cuinfo           --------------------------
	.section	.note.nv.cuinfo,"",@"SHT_NOTE"
	.sectionflags	@"SHF_NOTE_NV_CUINFO"
        /*0018*/ 	.short	0x0002
        /*001a*/ 	.short	0x0064
        /*001c*/ 	.short	0x0082
	.zero		2


//--------------------- .nv.info                  --------------------------
	.section	.nv.info,"",@"SHT_CUDA_INFO"
	.align	4


	//----- nvinfo : EIATTR_REGCOUNT
	.align		4
        /*0000*/ 	.byte	0x04, 0x2f
        /*0002*/ 	.short	(.L_1 - .L_0)
	.align		4
.L_0:
        /*0004*/ 	.word	index@(_Z10ConvKernelPfPKfiiiiiiiiiiiiiiiS_S_)
        /*0008*/ 	.word	0x00000028


	//----- nvinfo : EIATTR_FRAME_SIZE
	.align		4
.L_1:
        /*000c*/ 	.byte	0x04, 0x11
        /*000e*/ 	.short	(.L_3 - .L_2)
	.align		4
.L_2:
        /*0010*/ 	.word	index@(_Z10ConvKernelPfPKfiiiiiiiiiiiiiiiS_S_)
        /*0014*/ 	.word	0x00000000


	//----- nvinfo : EIATTR_MIN_STACK_SIZE
	.align		4
.L_3:
        /*0018*/ 	.byte	0x04, 0x12
        /*001a*/ 	.short	(.L_5 - .L_4)
	.align		4
.L_4:
        /*001c*/ 	.word	index@(_Z10ConvKernelPfPKfiiiiiiiiiiiiiiiS_S_)
        /*0020*/ 	.word	0x00000000
.L_5:


//--------------------- .nv.compat                --------------------------
	.section	.nv.compat,"",@"SHT_CUDA_COMPAT_INFO"
	.align	4
        /*0000*/ 	.byte	0x02, 0x09, 0x00, 0x00, 0x02, 0x02, 0x01, 0x00, 0x02, 0x05, 0x05, 0x00, 0x03, 0x07, 0x01, 0x01
        /*0010*/ 	.byte	0x02, 0x03, 0x00, 0x00, 0x02, 0x06, 0x01, 0x00, 0x04, 0x0b, 0x08, 0x00, 0x09, 0x00, 0x00, 0x00
        /*0020*/ 	.byte	0x00, 0x00, 0x00, 0x00


//--------------------- .nv.info._Z10ConvKernelPfPKfiiiiiiiiiiiiiiiS_S_ --------------------------
	.section	.nv.info._Z10ConvKernelPfPKfiiiiiiiiiiiiiiiS_S_,"",@"SHT_CUDA_INFO"
	.sectionflags	@""
	.align	4


	//----- nvinfo : EIATTR_CUDA_API_VERSION
	.align		4
        /*0000*/ 	.byte	0x04, 0x37
        /*0002*/ 	.short	(.L_7 - .L_6)
.L_6:
        /*0004*/ 	.word	0x00000082


	//----- nvinfo : EIATTR_KPARAM_INFO
	.align		4
.L_7:
        /*0008*/ 	.byte	0x04, 0x17
        /*000a*/ 	.short	(.L_9 - .L_8)
.L_8:
        /*000c*/ 	.word	0x00000000
        /*0010*/ 	.short	0x0012
        /*0012*/ 	.short	0x0058
        /*0014*/ 	.byte	0x00, 0xf5, 0x21, 0x00


	//----- nvinfo : EIATTR_KPARAM_INFO
	.align		4
.L_9:
        /*0018*/ 	.byte	0x04, 0x17
        /*001a*/ 	.short	(.L_11 - .L_10)
.L_10:
        /*001c*/ 	.word	0x00000000
        /*0020*/ 	.short	0x0011
        /*0022*/ 	.short	0x0050
        /*0024*/ 	.byte	0x00, 0xf5, 0x21, 0x00


	//----- nvinfo : EIATTR_KPARAM_INFO
	.align		4
.L_11:
        /*0028*/ 	.byte	0x04, 0x17
        /*002a*/ 	.short	(.L_13 - .L_12)
.L_12:
        /*002c*/ 	.word	0x00000000
        /*0030*/ 	.short	0x0010
        /*0032*/ 	.short	0x0048
        /*0034*/ 	.byte	0x00, 0xf0, 0x11, 0x00


	//----- nvinfo : EIATTR_KPARAM_INFO
	.align		4
.L_13:
        /*0038*/ 	.byte	0x04, 0x17
        /*003a*/ 	.short	(.L_15 - .L_14)
.L_14:
        /*003c*/ 	.word	0x00000000
        /*0040*/ 	.short	0x000f
        /*0042*/ 	.short	0x0044
        /*0044*/ 	.byte	0x00, 0xf0, 0x11, 0x00


	//----- nvinfo : EIATTR_KPARAM_INFO
	.align		4
.L_15:
        /*0048*/ 	.byte	0x04, 0x17
        /*004a*/ 	.short	(.L_17 - .L_16)
.L_16:
        /*004c*/ 	.word	0x00000000
        /*0050*/ 	.short	0x000e
        /*0052*/ 	.short	0x0040
        /*0054*/ 	.byte	0x00, 0xf0, 0x11, 0x00


	//----- nvinfo : EIATTR_KPARAM_INFO
	.align		4
.L_17:
        /*0058*/ 	.byte	0x04, 0x17
        /*005a*/ 	.short	(.L_19 - .L_18)
.L_18:
        /*005c*/ 	.word	0x00000000
        /*0060*/ 	.short	0x000d
        /*0062*/ 	.short	0x003c
        /*0064*/ 	.byte	0x00, 0xf0, 0x11, 0x00


	//----- nvinfo : EIATTR_KPARAM_INFO
	.align		4
.L_19:
        /*0068*/ 	.byte	0x04, 0x17
        /*006a*/ 	.short	(.L_21 - .L_20)
.L_20:
        /*006c*/ 	.word	0x00000000
        /*0070*/ 	.short	0x000c
        /*0072*/ 	.short	0x0038
        /*0074*/ 	.byte	0x00, 0xf0, 0x11, 0x00


	//----- nvinfo : EIATTR_KPARAM_INFO
	.align		4
.L_21:
        /*0078*/ 	.byte	0x04, 0x17
        /*007a*/ 	.short	(.L_23 - .L_22)
.L_22:
        /*007c*/ 	.word	0x00000000
        /*0080*/ 	.short	0x000b
        /*0082*/ 	.short	0x0034
        /*0084*/ 	.byte	0x00, 0xf0, 0x11, 0x00


	//----- nvinfo : EIATTR_KPARAM_INFO
	.align		4
.L_23:
        /*0088*/ 	.byte	0x04, 0x17
        /*008a*/ 	.short	(.L_25 - .L_24)
.L_24:
        /*008c*/ 	.word	0x00000000
        /*0090*/ 	.short	0x000a
        /*0092*/ 	.short	0x0030
        /*0094*/ 	.byte	0x00, 0xf0, 0x11, 0x00


	//----- nvinfo : EIATTR_KPARAM_INFO
	.align		4
.L_25:
        /*0098*/ 	.byte	0x04, 0x17
        /*009a*/ 	.short	(.L_27 - .L_26)
.L_26:
        /*009c*/ 	.word	0x00000000
        /*00a0*/ 	.short	0x0009
        /*00a2*/ 	.short	0x002c
        /*00a4*/ 	.byte	0x00, 0xf0, 0x11, 0x00


	//----- nvinfo : EIATTR_KPARAM_INFO
	.align		4
.L_27:
        /*00a8*/ 	.byte	0x04, 0x17
        /*00aa*/ 	.short	(.L_29 - .L_28)
.L_28:
        /*00ac*/ 	.word	0x00000000
        /*00b0*/ 	.short	0x0008
        /*00b2*/ 	.short	0x0028
        /*00b4*/ 	.byte	0x00, 0xf0, 0x11, 0x00


	//----- nvinfo : EIATTR_KPARAM_INFO
	.align		4
.L_29:
        /*00b8*/ 	.byte	0x04, 0x17
        /*00ba*/ 	.short	(.L_31 - .L_30)
.L_30:
        /*00bc*/ 	.word	0x00000000
        /*00c0*/ 	.short	0x0007
        /*00c2*/ 	.short	0x0024
        /*00c4*/ 	.byte	0x00, 0xf0, 0x11, 0x00


	//----- nvinfo : EIATTR_KPARAM_INFO
	.align		4
.L_31:
        /*00c8*/ 	.byte	0x04, 0x17
        /*00ca*/ 	.short	(.L_33 - .L_32)
.L_32:
        /*00cc*/ 	.word	0x00000000
        /*00d0*/ 	.short	0x0006
        /*00d2*/ 	.short	0x0020
        /*00d4*/ 	.byte	0x00, 0xf0, 0x11, 0x00


	//----- nvinfo : EIATTR_KPARAM_INFO
	.align		4
.L_33:
        /*00d8*/ 	.byte	0x04, 0x17
        /*00da*/ 	.short	(.L_35 - .L_34)
.L_34:
        /*00dc*/ 	.word	0x00000000
        /*00e0*/ 	.short	0x0005
        /*00e2*/ 	.short	0x001c
        /*00e4*/ 	.byte	0x00, 0xf0, 0x11, 0x00


	//----- nvinfo : EIATTR_KPARAM_INFO
	.align		4
.L_35:
        /*00e8*/ 	.byte	0x04, 0x17
        /*00ea*/ 	.short	(.L_37 - .L_36)
.L_36:
        /*00ec*/ 	.word	0x00000000
        /*00f0*/ 	.short	0x0004
        /*00f2*/ 	.short	0x0018
        /*00f4*/ 	.byte	0x00, 0xf0, 0x11, 0x00


	//----- nvinfo : EIATTR_KPARAM_INFO
	.align		4
.L_37:
        /*00f8*/ 	.byte	0x04, 0x17
        /*00fa*/ 	.short	(.L_39 - .L_38)
.L_38:
        /*00fc*/ 	.word	0x00000000
        /*0100*/ 	.short	0x0003
        /*0102*/ 	.short	0x0014
        /*0104*/ 	.byte	0x00, 0xf0, 0x11, 0x00


	//----- nvinfo : EIATTR_KPARAM_INFO
	.align		4
.L_39:
        /*0108*/ 	.byte	0x04, 0x17
        /*010a*/ 	.short	(.L_41 - .L_40)
.L_40:
        /*010c*/ 	.word	0x00000000
        /*0110*/ 	.short	0x0002
        /*0112*/ 	.short	0x0010
        /*0114*/ 	.byte	0x00, 0xf0, 0x11, 0x00


	//----- nvinfo : EIATTR_KPARAM_INFO
	.align		4
.L_41:
        /*0118*/ 	.byte	0x04, 0x17
        /*011a*/ 	.short	(.L_43 - .L_42)
.L_42:
        /*011c*/ 	.word	0x00000000
        /*0120*/ 	.short	0x0001
        /*0122*/ 	.short	0x0008
        /*0124*/ 	.byte	0x00, 0xf5, 0x21, 0x00


	//----- nvinfo : EIATTR_KPARAM_INFO
	.align		4
.L_43:
        /*0128*/ 	.byte	0x04, 0x17
        /*012a*/ 	.short	(.L_45 - .L_44)
.L_44:
        /*012c*/ 	.word	0x00000000
        /*0130*/ 	.short	0x0000
        /*0132*/ 	.short	0x0000
        /*0134*/ 	.byte	0x00, 0xf5, 0x21, 0x00


	//----- nvinfo : EIATTR_SPARSE_MMA_MASK
	.align		4
.L_45:
        /*0138*/ 	.byte	0x03, 0x50
        /*013a*/ 	.short	0x0000


	//----- nvinfo : EIATTR_MAXREG_COUNT
	.align		4
        /*013c*/ 	.byte	0x03, 0x1b
        /*013e*/ 	.short	0x00ff


	//----- nvinfo : EIATTR_MERCURY_ISA_VERSION
	.align		4
        /*0140*/ 	.byte	0x03, 0x5f
        /*0142*/ 	.short	0x0101


	//----- nvinfo : EIATTR_VRC_CTA_INIT_COUNT
	.align		4
        /*0144*/ 	.byte	0x02, 0x4a
	.zero		1
	.zero		1


	//----- nvinfo : EIATTR_EXIT_INSTR_OFFSETS
	.align		4
        /*0148*/ 	.byte	0x04, 0x1c
        /*014a*/ 	.short	(.L_47 - .L_46)


	//   ....[0]....
.L_46:
        /*014c*/ 	.word	0x000005e0


	//   ....[1]....
        /*0150*/ 	.word	0x000017c0


	//   ....[2]....
        /*0154*/ 	.word	0x00002910


	//----- nvinfo : EIATTR_CRS_STACK_SIZE
	.align		4
.L_47:
        /*0158*/ 	.byte	0x04, 0x1e
        /*015a*/ 	.short	(.L_49 - .L_48)
.L_48:
        /*015c*/ 	.word	0x00000000


	//----- nvinfo : EIATTR_CBANK_PARAM_SIZE
	.align		4
.L_49:
        /*0160*/ 	.byte	0x03, 0x19
        /*0162*/ 	.short	0x0060


	//----- nvinfo : EIATTR_PARAM_CBANK
	.align		4
        /*0164*/ 	.byte	0x04, 0x0a
        /*0166*/ 	.short	(.L_51 - .L_50)
	.align		4
.L_50:
        /*0168*/ 	.word	index@(.nv.constant0._Z10ConvKernelPfPKfiiiiiiiiiiiiiiiS_S_)
        /*016c*/ 	.short	0x0380
        /*016e*/ 	.short	0x0060


	//----- nvinfo : EIATTR_SW_WAR
	.align		4
.L_51:
        /*0170*/ 	.byte	0x04, 0x36
        /*0172*/ 	.short	(.L_53 - .L_52)
.L_52:
        /*0174*/ 	.word	0x00000008
.L_53:


//--------------------- .nv.callgraph             --------------------------
	.section	.nv.callgraph,"",@"SHT_CUDA_CALLGRAPH"
	.align	4
	.sectionentsize	8
	.align		4
        /*0000*/ 	.word	0x00000000
	.align		4
        /*0004*/ 	.word	0xffffffff
	.align		4
        /*0008*/ 	.word	0x00000000
	.align		4
        /*000c*/ 	.word	0xfffffffe
	.align		4
        /*0010*/ 	.word	0x00000000
	.align		4
        /*0014*/ 	.word	0xfffffffd
	.align		4
        /*0018*/ 	.word	0x00000000
	.align		4
        /*001c*/ 	.word	0xfffffffc


//--------------------- .text._Z10ConvKernelPfPKfiiiiiiiiiiiiiiiS_S_ --------------------------
	.section	.text._Z10ConvKernelPfPKfiiiiiiiiiiiiiiiS_S_,"ax",@progbits
	.align	128
        .global         _Z10ConvKernelPfPKfiiiiiiiiiiiiiiiS_S_
        .type           _Z10ConvKernelPfPKfiiiiiiiiiiiiiiiS_S_,@function
        .size           _Z10ConvKernelPfPKfiiiiiiiiiiiiiiiS_S_,(.L_x_19 - _Z10ConvKernelPfPKfiiiiiiiiiiiiiiiS_S_)
        .other          _Z10ConvKernelPfPKfiiiiiiiiiiiiiiiS_S_,@"STO_CUDA_ENTRY STV_DEFAULT"
_Z10ConvKernelPfPKfiiiiiiiiiiiiiiiS_S_:
.text._Z10ConvKernelPfPKfiiiiiiiiiiiiiiiS_S_:
[----:B------:R-:W-:Y:S08]  /*0000*/  LDC R1, c[0x0][0x37c] ;  /* 0x0000df00ff017b82 */ /* 0x000ff00000000800 */
[----:B------:R-:W0:Y:S01]  /*0010*/  LDC R5, c[0x0][0x3b4] ;  /* 0x0000ed00ff057b82 */ /* 0x000e220000000800 */
[----:B------:R-:W1:Y:S07]  /*0020*/  S2R R13, SR_TID.X ;  /* 0x00000000000d7919 */ /* 0x000e6e0000002100 */
[----:B------:R-:W2:Y:S08]  /*0030*/  LDC R2, c[0x0][0x3b8] ;  /* 0x0000ee00ff027b82 */ /* 0x000eb00000000800 */
[----:B------:R-:W1:Y:S01]  /*0040*/  S2UR UR4, SR_CTAID.X ;  /* 0x00000000000479c3 */ /* 0x000e620000002500 */
[----:B0-----:R-:W-:-:S07]  /*0050*/  IABS R4, R5 ;  /* 0x0000000500047213 */ /* 0x001fce0000000000 */
[----:B------:R-:W1:Y:S01]  /*0060*/  LDC R10, c[0x0][0x360] ;  /* 0x0000d800ff0a7b82 */ /* 0x000e620000000800 */
[----:B------:R-:W0:Y:S01]  /*0070*/  I2F.RP R3, R4 ;  /* 0x0000000400037306 */ /* 0x000e220000209400 */
[----:B--2---:R-:W-:-:S05]  /*0080*/  IMAD R12, R5, R2, RZ ;  /* 0x00000002050c7224 */ /* 0x004fca00078e02ff */
[-C--:B------:R-:W-:Y:S02]  /*0090*/  IABS R0, R12.reuse ;  /* 0x0000000c00007213 */ /* 0x080fe40000000000 */
[----:B------:R-:W-:Y:S02]  /*00a0*/  IABS R14, R12 ;  /* 0x0000000c000e7213 */ /* 0x000fe40000000000 */
[----:B------:R-:W2:Y:S01]  /*00b0*/  I2F.RP R11, R0 ;  /* 0x00000000000b7306 */ /* 0x000ea20000209400 */
[----:B------:R-:W-:-:S07]  /*00c0*/  ISETP.NE.AND P2, PT, R12, RZ, PT ;  /* 0x000000ff0c00720c */ /* 0x000fce0003f45270 */
[----:B0-----:R-:W0:Y:S01]  /*00d0*/  MUFU.RCP R3, R3 ;  /* 0x0000000300037308 */ /* 0x001e220000001000 */
[----:B-1----:R-:W-:-:S05]  /*00e0*/  IMAD R10, R10, UR4, R13 ;  /* 0x000000040a0a7c24 */ /* 0x002fca000f8e020d */
[----:B------:R-:W-:Y:S02]  /*00f0*/  ISETP.GE.AND P5, PT, R10, RZ, PT ;  /* 0x000000ff0a00720c */ /* 0x000fe40003fa6270 */
[----:B--2---:R-:W1:Y:S01]  /*0100*/  MUFU.RCP R11, R11 ;  /* 0x0000000b000b7308 */ /* 0x004e620000001000 */
[----:B0-----:R-:W-:-:S07]  /*0110*/  IADD3 R8, PT, PT, R3, 0xffffffe, RZ ;  /* 0x0ffffffe03087810 */ /* 0x001fce0007ffe0ff */
[----:B------:R0:W2:Y:S01]  /*0120*/  F2I.FTZ.U32.TRUNC.NTZ R9, R8 ;  /* 0x0000000800097305 */ /* 0x0000a2000021f000 */
[----:B-1----:R-:W-:Y:S01]  /*0130*/  VIADD R6, R11, 0xffffffe ;  /* 0x0ffffffe0b067836 */ /* 0x002fe20000000000 */
[----:B------:R-:W-:-:S06]  /*0140*/  IABS R11, R2 ;  /* 0x00000002000b7213 */ /* 0x000fcc0000000000 */
[----:B------:R1:W3:Y:S01]  /*0150*/  F2I.FTZ.U32.TRUNC.NTZ R7, R6 ;  /* 0x0000000600077305 */ /* 0x0002e2000021f000 */
[----:B0-----:R-:W-:Y:S01]  /*0160*/  HFMA2 R8, -RZ, RZ, 0, 0 ;  /* 0x00000000ff087431 */ /* 0x001fe200000001ff */
[----:B--2---:R-:W-:Y:S02]  /*0170*/  IADD3 R15, PT, PT, RZ, -R9, RZ ;  /* 0x80000009ff0f7210 */ /* 0x004fe40007ffe0ff */
[----:B-1----:R-:W-:-:S03]  /*0180*/  MOV R6, RZ ;  /* 0x000000ff00067202 */ /* 0x002fc60000000f00 */
[----:B------:R-:W-:Y:S02]  /*0190*/  IMAD R3, R15, R4, RZ ;  /* 0x000000040f037224 */ /* 0x000fe400078e02ff */
[----:B---3--:R-:W-:Y:S02]  /*01a0*/  IMAD.MOV R13, RZ, RZ, -R7 ;  /* 0x000000ffff0d7224 */ /* 0x008fe400078e0a07 */
[----:B------:R-:W-:Y:S01]  /*01b0*/  IMAD.HI.U32 R8, R9, R3, R8 ;  /* 0x0000000309087227 */ /* 0x000fe200078e0008 */
[----:B------:R-:W-:-:S03]  /*01c0*/  IABS R9, R10 ;  /* 0x0000000a00097213 */ /* 0x000fc60000000000 */
[----:B------:R-:W-:Y:S02]  /*01d0*/  IMAD.MOV.U32 R3, RZ, RZ, R11 ;  /* 0x000000ffff037224 */ /* 0x000fe400078e000b */
[----:B------:R-:W-:Y:S02]  /*01e0*/  IMAD R13, R13, R0, RZ ;  /* 0x000000000d0d7224 */ /* 0x000fe400078e02ff */
[----:B------:R-:W0:Y:S01]  /*01f0*/  I2F.RP R11, R3 ;  /* 0x00000003000b7306 */ /* 0x000e220000209400 */
[----:B------:R-:W-:-:S04]  /*0200*/  IMAD.HI.U32 R8, R8, R9, RZ ;  /* 0x0000000908087227 */ /* 0x000fc800078e00ff */
[----:B------:R-:W-:Y:S01]  /*0210*/  IMAD.HI.U32 R6, R7, R13, R6 ;  /* 0x0000000d07067227 */ /* 0x000fe200078e0006 */
[----:B------:R-:W-:-:S03]  /*0220*/  IADD3 R7, PT, PT, -R8, RZ, RZ ;  /* 0x000000ff08077210 */ /* 0x000fc60007ffe1ff */
[----:B------:R-:W-:Y:S02]  /*0230*/  IMAD.MOV R13, RZ, RZ, -R14 ;  /* 0x000000ffff0d7224 */ /* 0x000fe400078e0a0e */
[----:B------:R-:W-:-:S04]  /*0240*/  IMAD.HI.U32 R6, R6, R9, RZ ;  /* 0x0000000906067227 */ /* 0x000fc800078e00ff */
[--C-:B------:R-:W-:Y:S01]  /*0250*/  IMAD R13, R6, R13, R9.reuse ;  /* 0x0000000d060d7224 */ /* 0x100fe200078e0209 */
[----:B0-----:R-:W0:Y:S01]  /*0260*/  MUFU.RCP R11, R11 ;  /* 0x0000000b000b7308 */ /* 0x001e220000001000 */
[----:B------:R-:W-:-:S03]  /*0270*/  IMAD R9, R4, R7, R9 ;  /* 0x0000000704097224 */ /* 0x000fc600078e0209 */
[----:B------:R-:W-:Y:S02]  /*0280*/  ISETP.GT.U32.AND P0, PT, R0, R13, PT ;  /* 0x0000000d0000720c */ /* 0x000fe40003f04070 */
[----:B------:R-:W-:-:S11]  /*0290*/  ISETP.GT.U32.AND P1, PT, R4, R9, PT ;  /* 0x000000090400720c */ /* 0x000fd60003f24070 */
[----:B------:R-:W-:Y:S01]  /*02a0*/  @!P0 IMAD.IADD R13, R13, 0x1, -R0 ;  /* 0x000000010d0d8824 */ /* 0x000fe200078e0a00 */
[----:B0-----:R-:W-:Y:S01]  /*02b0*/  IADD3 R6, PT, PT, R11, 0xffffffe, RZ ;  /* 0x0ffffffe0b067810 */ /* 0x001fe20007ffe0ff */
[----:B------:R-:W-:Y:S01]  /*02c0*/  @!P1 IMAD.IADD R9, R9, 0x1, -R4 ;  /* 0x0000000109099824 */ /* 0x000fe200078e0a04 */
[----:B------:R-:W-:Y:S02]  /*02d0*/  @!P1 IADD3 R8, PT, PT, R8, 0x1, RZ ;  /* 0x0000000108089810 */ /* 0x000fe40007ffe0ff */
[----:B------:R0:W1:Y:S01]  /*02e0*/  F2I.FTZ.U32.TRUNC.NTZ R7, R6 ;  /* 0x0000000600077305 */ /* 0x000062000021f000 */
[----:B------:R-:W-:Y:S02]  /*02f0*/  ISETP.GT.U32.AND P4, PT, R0, R13, PT ;  /* 0x0000000d0000720c */ /* 0x000fe40003f84070 */
[----:B------:R-:W-:Y:S02]  /*0300*/  ISETP.GE.U32.AND P0, PT, R9, R4, PT ;  /* 0x000000040900720c */ /* 0x000fe40003f06070 */
[----:B------:R-:W-:-:S02]  /*0310*/  LOP3.LUT R4, R10, R5, RZ, 0x3c, !PT ;  /* 0x000000050a047212 */ /* 0x000fc400078e3cff */
[----:B------:R-:W-:Y:S02]  /*0320*/  ISETP.NE.AND P1, PT, R5, RZ, PT ;  /* 0x000000ff0500720c */ /* 0x000fe40003f25270 */
[----:B------:R-:W-:Y:S01]  /*0330*/  ISETP.GE.AND P3, PT, R4, RZ, PT ;  /* 0x000000ff0400720c */ /* 0x000fe20003f66270 */
[----:B0-----:R-:W-:-:S04]  /*0340*/  HFMA2 R6, -RZ, RZ, 0, 0 ;  /* 0x00000000ff067431 */ /* 0x001fc800000001ff */
[----:B------:R-:W-:Y:S02]  /*0350*/  @!P4 IMAD.IADD R13, R13, 0x1, -R0 ;  /* 0x000000010d0dc824 */ /* 0x000fe400078e0a00 */
[--C-:B-1----:R-:W-:Y:S01]  /*0360*/  IMAD.MOV R0, RZ, RZ, -R7.reuse ;  /* 0x000000ffff007224 */ /* 0x102fe200078e0a07 */
[----:B------:R-:W-:Y:S02]  /*0370*/  @P0 IADD3 R8, PT, PT, R8, 0x1, RZ ;  /* 0x0000000108080810 */ /* 0x000fe40007ffe0ff */
[----:B------:R-:W-:Y:S01]  /*0380*/  @!P5 IADD3 R13, PT, PT, -R13, RZ, RZ ;  /* 0x000000ff0d0dd210 */ /* 0x000fe20007ffe1ff */
[----:B------:R-:W-:Y:S01]  /*0390*/  IMAD R9, R0, R3, RZ ;  /* 0x0000000300097224 */ /* 0x000fe200078e02ff */
[----:B------:R-:W-:Y:S01]  /*03a0*/  @!P2 LOP3.LUT R13, RZ, R12, RZ, 0x33, !PT ;  /* 0x0000000cff0da212 */ /* 0x000fe200078e33ff */
[----:B------:R-:W-:Y:S01]  /*03b0*/  @!P3 IMAD.MOV R8, RZ, RZ, -R8 ;  /* 0x000000ffff08b224 */ /* 0x000fe200078e0a08 */
[----:B------:R-:W-:Y:S01]  /*03c0*/  @!P1 LOP3.LUT R8, RZ, R5, RZ, 0x33, !PT ;  /* 0x00000005ff089212 */ /* 0x000fe200078e33ff */
[----:B------:R-:W-:Y:S01]  /*03d0*/  IMAD.HI.U32 R6, R7, R9, R6 ;  /* 0x0000000907067227 */ /* 0x000fe200078e0006 */
[----:B------:R-:W-:-:S02]  /*03e0*/  IABS R4, R13 ;  /* 0x0000000d00047213 */ /* 0x000fc40000000000 */
[----:B------:R-:W-:Y:S02]  /*03f0*/  IABS R0, R8 ;  /* 0x0000000800007213 */ /* 0x000fe40000000000 */
[----:B------:R-:W-:Y:S01]  /*0400*/  LOP3.LUT R8, R8, R2, RZ, 0x3c, !PT ;  /* 0x0000000208087212 */ /* 0x000fe200078e3cff */
[----:B------:R-:W-:-:S04]  /*0410*/  IMAD.HI.U32 R7, R6, R4, RZ ;  /* 0x0000000406077227 */ /* 0x000fc800078e00ff */
[----:B------:R-:W-:-:S04]  /*0420*/  IMAD.HI.U32 R6, R6, R0, RZ ;  /* 0x0000000006067227 */ /* 0x000fc800078e00ff */
[----:B------:R-:W-:Y:S01]  /*0430*/  IMAD.MOV R10, RZ, RZ, -R7 ;  /* 0x000000ffff0a7224 */ /* 0x000fe200078e0a07 */
[----:B------:R-:W-:-:S03]  /*0440*/  IADD3 R9, PT, PT, -R6, RZ, RZ ;  /* 0x000000ff06097210 */ /* 0x000fc60007ffe1ff */
[C---:B------:R-:W-:Y:S02]  /*0450*/  IMAD R4, R3.reuse, R10, R4 ;  /* 0x0000000a03047224 */ /* 0x040fe400078e0204 */
[----:B------:R-:W-:-:S03]  /*0460*/  IMAD R0, R3, R9, R0 ;  /* 0x0000000903007224 */ /* 0x000fc600078e0200 */
[C---:B------:R-:W-:Y:S02]  /*0470*/  ISETP.GT.U32.AND P3, PT, R3.reuse, R4, PT ;  /* 0x000000040300720c */ /* 0x040fe40003f64070 */
[----:B------:R-:W-:-:S11]  /*0480*/  ISETP.GT.U32.AND P2, PT, R3, R0, PT ;  /* 0x000000000300720c */ /* 0x000fd60003f44070 */
[----:B------:R-:W-:Y:S02]  /*0490*/  @!P3 IMAD.IADD R4, R4, 0x1, -R3 ;  /* 0x000000010404b824 */ /* 0x000fe400078e0a03 */
[-C--:B------:R-:W-:Y:S01]  /*04a0*/  @!P2 IADD3 R0, PT, PT, R0, -R3.reuse, RZ ;  /* 0x800000030000a210 */ /* 0x080fe20007ffe0ff */
[----:B------:R-:W-:Y:S01]  /*04b0*/  @!P3 VIADD R7, R7, 0x1 ;  /* 0x000000010707b836 */ /* 0x000fe20000000000 */
[----:B------:R-:W-:Y:S02]  /*04c0*/  ISETP.GE.AND P3, PT, R8, RZ, PT ;  /* 0x000000ff0800720c */ /* 0x000fe40003f66270 */
[-C--:B------:R-:W-:Y:S02]  /*04d0*/  ISETP.GE.U32.AND P1, PT, R4, R3.reuse, PT ;  /* 0x000000030400720c */ /* 0x080fe40003f26070 */
[----:B------:R-:W-:Y:S02]  /*04e0*/  LOP3.LUT R4, R13, R2, RZ, 0x3c, !PT ;  /* 0x000000020d047212 */ /* 0x000fe400078e3cff */
[----:B------:R-:W-:-:S02]  /*04f0*/  ISETP.GE.U32.AND P0, PT, R0, R3, PT ;  /* 0x000000030000720c */ /* 0x000fc40003f06070 */
[----:B------:R-:W-:Y:S02]  /*0500*/  ISETP.GE.AND P4, PT, R4, RZ, PT ;  /* 0x000000ff0400720c */ /* 0x000fe40003f86270 */
[----:B------:R-:W0:Y:S01]  /*0510*/  LDC R4, c[0x0][0x394] ;  /* 0x0000e500ff047b82 */ /* 0x000e220000000800 */
[----:B------:R-:W-:Y:S02]  /*0520*/  @!P2 IADD3 R6, PT, PT, R6, 0x1, RZ ;  /* 0x000000010606a810 */ /* 0x000fe40007ffe0ff */
[----:B------:R-:W-:Y:S02]  /*0530*/  LOP3.LUT R3, RZ, R2, RZ, 0x33, !PT ;  /* 0x00000002ff037212 */ /* 0x000fe400078e33ff */
[----:B------:R-:W-:-:S04]  /*0540*/  @P1 VIADD R7, R7, 0x1 ;  /* 0x0000000107071836 */ /* 0x000fc80000000000 */
[----:B------:R-:W-:Y:S02]  /*0550*/  @P0 IADD3 R6, PT, PT, R6, 0x1, RZ ;  /* 0x0000000106060810 */ /* 0x000fe40007ffe0ff */
[----:B------:R-:W-:Y:S01]  /*0560*/  @!P4 IMAD.MOV R7, RZ, RZ, -R7 ;  /* 0x000000ffff07c224 */ /* 0x000fe200078e0a07 */
[----:B------:R-:W-:Y:S02]  /*0570*/  ISETP.NE.AND P0, PT, R2, RZ, PT ;  /* 0x000000ff0200720c */ /* 0x000fe40003f05270 */
[----:B------:R-:W-:Y:S02]  /*0580*/  @!P3 IADD3 R6, PT, PT, -R6, RZ, RZ ;  /* 0x000000ff0606b210 */ /* 0x000fe40007ffe1ff */
[C---:B------:R-:W-:Y:S02]  /*0590*/  SEL R0, R3.reuse, R7, !P0 ;  /* 0x0000000703007207 */ /* 0x040fe40004000000 */
[----:B------:R-:W-:Y:S02]  /*05a0*/  SEL R3, R3, R6, !P0 ;  /* 0x0000000603037207 */ /* 0x000fe40004000000 */
[----:B------:R-:W-:-:S04]  /*05b0*/  ISETP.GE.AND P0, PT, R0, R5, PT ;  /* 0x000000050000720c */ /* 0x000fc80003f06270 */
[----:B0-----:R-:W-:-:S04]  /*05c0*/  ISETP.GE.OR P0, PT, R3, R4, P0 ;  /* 0x000000040300720c */ /* 0x001fc80000706670 */
[----:B------:R-:W-:-:S13]  /*05d0*/  ISETP.LT.OR P0, PT, R2, RZ, P0 ;  /* 0x000000ff0200720c */ /* 0x000fda0000701670 */
[----:B------:R-:W-:Y:S05]  /*05e0*/  @P0 EXIT ;  /* 0x000000000000094d */ /* 0x000fea0003800000 */
[----:B------:R-:W0:Y:S01]  /*05f0*/  LDCU UR4, c[0x0][0x398] ;  /* 0x00007300ff0477ac */ /* 0x000e220008000800 */
[----:B------:R-:W-:Y:S01]  /*0600*/  IMAD.MOV R5, RZ, RZ, -R0 ;  /* 0x000000ffff057224 */ /* 0x000fe200078e0a00 */
[----:B------:R-:W1:Y:S03]  /*0610*/  LDCU.64 UR12, c[0x0][0x358] ;  /* 0x00006b00ff0c77ac */ /* 0x000e660008000a00 */
[----:B------:R-:W-:Y:S01]  /*0620*/  IMAD R2, R2, R5, R13 ;  /* 0x0000000502027224 */ /* 0x000fe200078e020d */
[----:B0-----:R-:W-:-:S09]  /*0630*/  UISETP.NE.AND UP0, UPT, UR4, 0x1, UPT ;  /* 0x000000010400788c */ /* 0x001fd2000bf05270 */
[----:B-1----:R-:W-:Y:S05]  /*0640*/  BRA.U UP0, `(.L_x_0) ;  /* 0x0000001100607547 */ /* 0x002fea000b800000 */
[----:B------:R-:W0:Y:S01]  /*0650*/  LDCU.64 UR4, c[0x0][0x3d8] ;  /* 0x00007b00ff0477ac */ /* 0x000e220008000a00 */
[----:B------:R-:W-:Y:S01]  /*0660*/  MOV R32, RZ ;  /* 0x000000ff00207202 */ /* 0x000fe20000000f00 */
[----:B------:R-:W1:Y:S01]  /*0670*/  LDCU UR6, c[0x0][0x390] ;  /* 0x00007200ff0677ac */ /* 0x000e620008000800 */
[----:B0-----:R-:W-:-:S04]  /*0680*/  UISETP.NE.U32.AND UP0, UPT, UR4, URZ, UPT ;  /* 0x000000ff0400728c */ /* 0x001fc8000bf05070 */
[----:B------:R-:W-:Y:S02]  /*0690*/  UISETP.NE.AND.EX UP0, UPT, UR5, URZ, UPT, UP0 ;  /* 0x000000ff0500728c */ /* 0x000fe4000bf05300 */
[----:B-1----:R-:W-:-:S07]  /*06a0*/  UISETP.GE.AND UP1, UPT, UR6, 0x1, UPT ;  /* 0x000000010600788c */ /* 0x002fce000bf26270 */
[----:B------:R-:W-:Y:S05]  /*06b0*/  BRA.U !UP0, `(.L_x_1) ;  /* 0x0000000108107547 */ /* 0x000fea000b800000 */
[----:B------:R-:W0:Y:S02]  /*06c0*/  LDC.64 R4, c[0x0][0x3d8] ;  /* 0x0000f600ff047b82 */ /* 0x000e240000000a00 */
[----:B0-----:R-:W-:-:S06]  /*06d0*/  IMAD.WIDE R4, R3, 0x4, R4 ;  /* 0x0000000403047825 */ /* 0x001fcc00078e0204 */
[----:B------:R-:W2:Y:S02]  /*06e0*/  LDG.E R4, desc[UR12][R4.64] ;  /* 0x0000000c04047981 */ /* 0x000ea4000c1e1900 */
[----:B--2---:R-:W-:-:S07]  /*06f0*/  FADD R32, RZ, R4 ;  /* 0x00000004ff207221 */ /* 0x004fce0000000000 */
.L_x_1:
[----:B------:R-:W-:Y:S05]  /*0700*/  BRA.U !UP1, `(.L_x_2) ;  /* 0x0000001109107547 */ /* 0x000fea000b800000 */
[----:B------:R-:W0:Y:S01]  /*0710*/  LDCU UR4, c[0x0][0x3a4] ;  /* 0x00007480ff0477ac */ /* 0x000e220008000800 */
[----:B------:R-:W0:Y:S02]  /*0720*/  LDCU UR5, c[0x0][0x3a8] ;  /* 0x00007500ff0577ac */ /* 0x000e240008000800 */
[----:B0-----:R-:W-:-:S04]  /*0730*/  UISETP.LT.AND UP0, UPT, UR4, UR5, UPT ;  /* 0x000000050400728c */ /* 0x001fc8000bf01270 */
[----:B------:R-:W-:-:S04]  /*0740*/  USEL UR4, UR4, UR5, UP0 ;  /* 0x0000000504047287 */ /* 0x000fc80008000000 */
[----:B------:R-:W-:-:S09]  /*0750*/  UISETP.GE.AND UP0, UPT, UR4, 0x1, UPT ;  /* 0x000000010400788c */ /* 0x000fd2000bf06270 */
[----:B------:R-:W-:Y:S05]  /*0760*/  BRA.U !UP0, `(.L_x_2) ;  /* 0x0000000d08f87547 */ /* 0x000fea000b800000 */
[----:B------:R-:W0:Y:S01]  /*0770*/  LDCU.64 UR4, c[0x0][0x3d0] ;  /* 0x00007a00ff0477ac */ /* 0x000e220008000a00 */
[----:B------:R-:W1:Y:S01]  /*0780*/  LDCU UR8, c[0x0][0x3c0] ;  /* 0x00007800ff0877ac */ /* 0x000e620008000800 */
[----:B------:R-:W1:Y:S01]  /*0790*/  LDCU UR6, c[0x0][0x3a0] ;  /* 0x00007400ff0677ac */ /* 0x000e620008000800 */
[----:B0-----:R-:W-:-:S03]  /*07a0*/  UIADD3 UR9, UP0, UPT, UR4, 0x10, URZ ;  /* 0x0000001004097890 */ /* 0x001fc6000ff1e0ff */
[----:B------:R-:W-:Y:S01]  /*07b0*/  UMOV UR4, URZ ;  /* 0x000000ff00047c82 */ /* 0x000fe20008000000 */
[----:B------:R-:W-:Y:S02]  /*07c0*/  UIADD3.X UR10, UPT, UPT, URZ, UR5, URZ, UP0, !UPT ;  /* 0x00000005ff0a7290 */ /* 0x000fe400087fe4ff */
[----:B-1----:R-:W-:-:S12]  /*07d0*/  UIADD3 UR8, UPT, UPT, UR8, UR6, URZ ;  /* 0x0000000608087290 */ /* 0x002fd8000fffe0ff */
.L_x_9:
[----:B------:R-:W-:-:S05]  /*07e0*/  UMOV UR5, URZ ;  /* 0x000000ff00057c82 */ /* 0x000fca0008000000 */
.L_x_8:
[----:B------:R-:W0:Y:S01]  /*07f0*/  LDC.64 R8, c[0x0][0x3a8] ;  /* 0x0000ea00ff087b82 */ /* 0x000e220000000a00 */
[----:B------:R-:W1:Y:S01]  /*0800*/  LDCU UR6, c[0x0][0x3bc] ;  /* 0x00007780ff0677ac */ /* 0x000e620008000800 */
[----:B------:R-:W1:Y:S06]  /*0810*/  LDCU UR7, c[0x0][0x39c] ;  /* 0x00007380ff0777ac */ /* 0x000e6c0008000800 */
[----:B------:R-:W2:Y:S01]  /*0820*/  LDC R10, c[0x0][0x390] ;  /* 0x0000e400ff0a7b82 */ /* 0x000ea20000000800 */
[----:B------:R-:W3:Y:S07]  /*0830*/  LDCU UR11, c[0x0][0x3bc] ;  /* 0x00007780ff0b77ac */ /* 0x000eee0008000800 */
[----:B------:R-:W4:Y:S01]  /*0840*/  LDC.64 R4, c[0x0][0x3c0] ;  /* 0x0000f000ff047b82 */ /* 0x000f220000000a00 */
[----:B-1----:R-:W-:-:S07]  /*0850*/  UIADD3 UR6, UPT, UPT, UR6, UR7, URZ ;  /* 0x0000000706067290 */ /* 0x002fce000fffe0ff */
[----:B------:R-:W1:Y:S01]  /*0860*/  LDC.64 R14, c[0x0][0x3a0] ;  /* 0x0000e800ff0e7b82 */ /* 0x000e620000000a00 */
[----:B0-----:R-:W-:Y:S01]  /*0870*/  IMAD R6, R0, R9, RZ ;  /* 0x0000000900067224 */ /* 0x001fe200078e02ff */
[----:B------:R-:W-:-:S06]  /*0880*/  ISETP.GE.U32.AND P1, PT, R8, 0x8, PT ;  /* 0x000000080800780c */ /* 0x000fcc0003f26070 */
[----:B------:R-:W0:Y:S01]  /*0890*/  LDC R11, c[0x0][0x39c] ;  /* 0x0000e700ff0b7b82 */ /* 0x000e220000000800 */
[----:B--2---:R-:W-:Y:S02]  /*08a0*/  IMAD R10, R3, R10, UR4 ;  /* 0x00000004030a7e24 */ /* 0x004fe4000f8e020a */
[----:B----4-:R-:W-:-:S04]  /*08b0*/  IMAD R5, R5, UR5, R6 ;  /* 0x0000000505057c24 */ /* 0x010fc8000f8e0206 */
[C---:B---3--:R-:W-:Y:S01]  /*08c0*/  VIADD R6, R5.reuse, -UR11 ;  /* 0x8000000b05067c36 */ /* 0x048fe20008000000 */
[C---:B------:R-:W-:Y:S01]  /*08d0*/  ISETP.GE.AND P0, PT, R5.reuse, UR6, PT ;  /* 0x0000000605007c0c */ /* 0x040fe2000bf06270 */
[----:B------:R-:W-:Y:S01]  /*08e0*/  UMOV UR6, URZ ;  /* 0x000000ff00067c82 */ /* 0x000fe20008000000 */
[----:B-1----:R-:W-:Y:S01]  /*08f0*/  IMAD R7, R10, R15, UR5 ;  /* 0x000000050a077e24 */ /* 0x002fe2000f8e020f */
[----:B------:R-:W-:Y:S01]  /*0900*/  UIADD3 UR5, UPT, UPT, UR5, 0x1, URZ ;  /* 0x0000000105057890 */ /* 0x000fe2000fffe0ff */
[----:B------:R-:W-:-:S05]  /*0910*/  ISETP.GE.AND P0, PT, R5, UR11, !P0 ;  /* 0x0000000b05007c0c */ /* 0x000fca000c706270 */
[----:B------:R-:W-:Y:S01]  /*0920*/  ISETP.NE.AND P3, PT, R15, UR5, PT ;  /* 0x000000050f007c0c */ /* 0x000fe2000bf65270 */
[----:B0-----:R-:W-:Y:S02]  /*0930*/  IMAD R22, R11, UR4, R6 ;  /* 0x000000040b167c24 */ /* 0x001fe4000f8e0206 */
[----:B------:R-:W-:Y:S02]  /*0940*/  IMAD R6, R7, R8, RZ ;  /* 0x0000000807067224 */ /* 0x000fe400078e02ff */
[----:B------:R-:W-:Y:S01]  /*0950*/  IMAD R7, R22, R14, -R4 ;  /* 0x0000000e16077224 */ /* 0x000fe200078e0a04 */
[----:B------:R-:W-:Y:S07]  /*0960*/  @!P1 BRA `(.L_x_3) ;  /* 0x0000000400d49947 */ /* 0x000fee0003800000 */
[----:B------:R-:W0:Y:S01]  /*0970*/  LDC R10, c[0x0][0x3c8] ;  /* 0x0000f200ff0a7b82 */ /* 0x000e220000000800 */
[----:B------:R-:W1:Y:S01]  /*0980*/  LDCU UR6, c[0x0][0x3b0] ;  /* 0x00007600ff0677ac */ /* 0x000e620008000800 */
[----:B------:R-:W-:-:S04]  /*0990*/  LOP3.LUT R30, R8, 0x7ffffff8, RZ, 0xc0, !PT ;  /* 0x7ffffff8081e7812 */ /* 0x000fc800078ec0ff */
[----:B------:R-:W-:Y:S01]  /*09a0*/  IADD3 R30, PT, PT, -R30, RZ, RZ ;  /* 0x000000ff1e1e7210 */ /* 0x000fe20007ffe1ff */
[----:B-1----:R-:W-:-:S04]  /*09b0*/  IMAD R9, R2, UR6, RZ ;  /* 0x0000000602097c24 */ /* 0x002fc8000f8e02ff */
[C-C-:B0-----:R-:W-:Y:S01]  /*09c0*/  IMAD R5, R10.reuse, 0x7, R9.reuse ;  /* 0x000000070a057824 */ /* 0x141fe200078e0209 */
[C---:B------:R-:W-:Y:S01]  /*09d0*/  LEA R15, R10.reuse, R9, 0x1 ;  /* 0x000000090a0f7211 */ /* 0x040fe200078e08ff */
[C-C-:B------:R-:W-:Y:S01]  /*09e0*/  IMAD R19, R10.reuse, 0x5, R9.reuse ;  /* 0x000000050a137824 */ /* 0x140fe200078e0209 */
[-C--:B------:R-:W-:Y:S01]  /*09f0*/  IADD3 R23, PT, PT, R9, -R4.reuse, RZ ;  /* 0x8000000409177210 */ /* 0x080fe20007ffe0ff */
[C-C-:B------:R-:W-:Y:S01]  /*0a00*/  IMAD R21, R10.reuse, 0x4, R9.reuse ;  /* 0x000000040a157824 */ /* 0x140fe200078e0209 */
[-C--:B------:R-:W-:Y:S01]  /*0a10*/  IADD3 R33, PT, PT, R15, -R4.reuse, RZ ;  /* 0x800000040f217210 */ /* 0x080fe20007ffe0ff */
[----:B------:R-:W-:Y:S01]  /*0a20*/  IMAD.IADD R13, R9, 0x1, R10 ;  /* 0x00000001090d7824 */ /* 0x000fe200078e020a */
[-C--:B------:R-:W-:Y:S01]  /*0a30*/  IADD3 R25, PT, PT, R5, -R4.reuse, RZ ;  /* 0x8000000405197210 */ /* 0x080fe20007ffe0ff */
[C-C-:B------:R-:W-:Y:S01]  /*0a40*/  IMAD R11, R10.reuse, 0x6, R9.reuse ;  /* 0x000000060a0b7824 */ /* 0x140fe200078e0209 */
[-C--:B------:R-:W-:Y:S01]  /*0a50*/  IADD3 R29, PT, PT, R19, -R4.reuse, RZ ;  /* 0x80000004131d7210 */ /* 0x080fe20007ffe0ff */
[----:B------:R-:W-:Y:S01]  /*0a60*/  IMAD R17, R10, 0x3, R9 ;  /* 0x000000030a117824 */ /* 0x000fe200078e0209 */
[----:B------:R-:W-:Y:S01]  /*0a70*/  IADD3 R37, PT, PT, R21, -R4, RZ ;  /* 0x8000000415257210 */ /* 0x000fe20007ffe0ff */
[----:B------:R-:W-:-:S02]  /*0a80*/  IMAD.IADD R31, R13, 0x1, -R4 ;  /* 0x000000010d1f7824 */ /* 0x000fc400078e0a04 */
[--C-:B------:R-:W-:Y:S02]  /*0a90*/  IMAD.IADD R27, R11, 0x1, -R4.reuse ;  /* 0x000000010b1b7824 */ /* 0x100fe400078e0a04 */
[----:B------:R-:W-:Y:S02]  /*0aa0*/  IMAD.IADD R35, R17, 0x1, -R4 ;  /* 0x0000000111237824 */ /* 0x000fe400078e0a04 */
[CC--:B------:R-:W-:Y:S02]  /*0ab0*/  IMAD R18, R22.reuse, R14.reuse, R31 ;  /* 0x0000000e16127224 */ /* 0x0c0fe400078e021f */
[CC--:B------:R-:W-:Y:S02]  /*0ac0*/  IMAD R20, R22.reuse, R14.reuse, R33 ;  /* 0x0000000e16147224 */ /* 0x0c0fe400078e0221 */
[CC--:B------:R-:W-:Y:S02]  /*0ad0*/  IMAD R8, R22.reuse, R14.reuse, R23 ;  /* 0x0000000e16087224 */ /* 0x0c0fe400078e0217 */
[----:B------:R-:W-:-:S02]  /*0ae0*/  IMAD R10, R22, R14, R25 ;  /* 0x0000000e160a7224 */ /* 0x000fc400078e0219 */
[CC--:B------:R-:W-:Y:S02]  /*0af0*/  IMAD R12, R22.reuse, R14.reuse, R27 ;  /* 0x0000000e160c7224 */ /* 0x0c0fe400078e021b */
[CC--:B------:R-:W-:Y:S02]  /*0b00*/  IMAD R16, R22.reuse, R14.reuse, R29 ;  /* 0x0000000e16107224 */ /* 0x0c0fe400078e021d */
[CC--:B------:R-:W-:Y:S02]  /*0b10*/  IMAD R31, R22.reuse, R14.reuse, R35 ;  /* 0x0000000e161f7224 */ /* 0x0c0fe400078e0223 */
[----:B------:R-:W-:Y:S02]  /*0b20*/  IMAD R33, R22, R14, R37 ;  /* 0x0000000e16217224 */ /* 0x000fe400078e0225 */
[----:B------:R-:W-:-:S07]  /*0b30*/  IMAD.MOV.U32 R14, RZ, RZ, R6 ;  /* 0x000000ffff0e7224 */ /* 0x000fce00078e0006 */
.L_x_4:
[----:B------:R-:W0:Y:S01]  /*0b40*/  LDC R4, c[0x0][0x3c0] ;  /* 0x0000f000ff047b82 */ /* 0x000e220000000800 */
[----:B------:R-:W-:Y:S01]  /*0b50*/  MOV R23, UR10 ;  /* 0x0000000a00177c02 */ /* 0x000fe20008000f00 */
[----:B------:R-:W-:Y:S01]  /*0b60*/  IMAD.U32 R22, RZ, RZ, UR9 ;  /* 0x00000009ff167e24 */ /* 0x000fe2000f8e00ff */
[----:B------:R-:W-:-:S03]  /*0b70*/  CS2R R34, SRZ ;  /* 0x0000000000227805 */ /* 0x000fc6000001ff00 */
[----:B------:R-:W-:-:S05]  /*0b80*/  IMAD.WIDE R22, R14, 0x4, R22 ;  /* 0x000000040e167825 */ /* 0x000fca00078e0216 */
[----:B------:R-:W2:Y:S04]  /*0b90*/  LDG.E R37, desc[UR12][R22.64+-0x10] ;  /* 0xfffff00c16257981 */ /* 0x000ea8000c1e1900 */
[----:B------:R-:W3:Y:S01]  /*0ba0*/  LDG.E R36, desc[UR12][R22.64+-0xc] ;  /* 0xfffff40c16247981 */ /* 0x000ee2000c1e1900 */
[-C--:B0-----:R-:W-:Y:S02]  /*0bb0*/  ISETP.LT.OR P1, PT, R9, R4.reuse, !P0 ;  /* 0x000000040900720c */ /* 0x081fe40004721670 */
[----:B------:R-:W-:Y:S02]  /*0bc0*/  ISETP.LT.OR P2, PT, R13, R4, !P0 ;  /* 0x000000040d00720c */ /* 0x000fe40004741670 */
[----:B------:R-:W-:Y:S02]  /*0bd0*/  ISETP.GE.OR P1, PT, R9, UR8, P1 ;  /* 0x0000000809007c0c */ /* 0x000fe40008f26670 */
[----:B------:R-:W-:-:S11]  /*0be0*/  ISETP.GE.OR P2, PT, R13, UR8, P2 ;  /* 0x000000080d007c0c */ /* 0x000fd60009746670 */
[----:B------:R-:W0:Y:S08]  /*0bf0*/  @!P1 LDC.64 R26, c[0x0][0x388] ;  /* 0x0000e200ff1a9b82 */ /* 0x000e300000000a00 */
[----:B------:R-:W1:Y:S01]  /*0c00*/  @!P2 LDC.64 R24, c[0x0][0x388] ;  /* 0x0000e200ff18ab82 */ /* 0x000e620000000a00 */
[----:B0-----:R-:W-:-:S05]  /*0c10*/  @!P1 IMAD.WIDE R26, R8, 0x4, R26 ;  /* 0x00000004081a9825 */ /* 0x001fca00078e021a */
[----:B------:R-:W2:Y:S01]  /*0c20*/  @!P1 LDG.E R35, desc[UR12][R26.64] ;  /* 0x0000000c1a239981 */ /* 0x000ea2000c1e1900 */
[----:B-1----:R-:W-:-:S05]  /*0c30*/  @!P2 IMAD.WIDE R24, R18, 0x4, R24 ;  /* 0x000000041218a825 */ /* 0x002fca00078e0218 */
[----:B------:R0:W3:Y:S01]  /*0c40*/  @!P2 LDG.E R34, desc[UR12][R24.64] ;  /* 0x0000000c1822a981 */ /* 0x0000e2000c1e1900 */
[-C--:B------:R-:W-:Y:S02]  /*0c50*/  ISETP.LT.OR P1, PT, R15, R4.reuse, !P0 ;  /* 0x000000040f00720c */ /* 0x080fe40004721670 */
[-C--:B------:R-:W-:Y:S02]  /*0c60*/  ISETP.LT.OR P2, PT, R17, R4.reuse, !P0 ;  /* 0x000000041100720c */ /* 0x080fe40004741670 */
[----:B------:R-:W-:Y:S02]  /*0c70*/  ISETP.GE.OR P1, PT, R15, UR8, P1 ;  /* 0x000000080f007c0c */ /* 0x000fe40008f26670 */
[----:B------:R-:W-:Y:S02]  /*0c80*/  ISETP.LT.OR P4, PT, R21, R4, !P0 ;  /* 0x000000041500720c */ /* 0x000fe40004781670 */
[----:B------:R-:W-:Y:S02]  /*0c90*/  ISETP.GE.OR P2, PT, R17, UR8, P2 ;  /* 0x0000000811007c0c */ /* 0x000fe40009746670 */
[----:B------:R-:W-:-:S07]  /*0ca0*/  ISETP.GE.OR P4, PT, R21, UR8, P4 ;  /* 0x0000000815007c0c */ /* 0x000fce000a786670 */
[----:B------:R-:W1:Y:S08]  /*0cb0*/  @!P1 LDC.64 R28, c[0x0][0x388] ;  /* 0x0000e200ff1c9b82 */ /* 0x000e700000000a00 */
[----:B0-----:R-:W0:Y:S08]  /*0cc0*/  @!P2 LDC.64 R24, c[0x0][0x388] ;  /* 0x0000e200ff18ab82 */ /* 0x001e300000000a00 */
[----:B------:R-:W4:Y:S01]  /*0cd0*/  @!P4 LDC.64 R26, c[0x0][0x388] ;  /* 0x0000e200ff1acb82 */ /* 0x000f220000000a00 */
[----:B-1----:R-:W-:-:S04]  /*0ce0*/  @!P1 IMAD.WIDE R28, R20, 0x4, R28 ;  /* 0x00000004141c9825 */ /* 0x002fc800078e021c */
[----:B0-----:R-:W-:-:S04]  /*0cf0*/  @!P2 IMAD.WIDE R24, R31, 0x4, R24 ;  /* 0x000000041f18a825 */ /* 0x001fc800078e0218 */
[----:B----4-:R-:W-:-:S04]  /*0d00*/  @!P4 IMAD.WIDE R26, R33, 0x4, R26 ;  /* 0x00000004211ac825 */ /* 0x010fc800078e021a */
[----:B--2---:R-:W-:Y:S02]  /*0d10*/  FFMA R35, R37, R35, R32 ;  /* 0x0000002325237223 */ /* 0x004fe40000000020 */
[----:B------:R-:W2:Y:S02]  /*0d20*/  LDG.E R37, desc[UR12][R22.64+-0x8] ;  /* 0xfffff80c16257981 */ /* 0x000ea4000c1e1900 */
[----:B---3--:R-:W-:Y:S01]  /*0d30*/  FFMA R32, R36, R34, R35 ;  /* 0x0000002224207223 */ /* 0x008fe20000000023 */
[----:B------:R-:W-:Y:S01]  /*0d40*/  CS2R R34, SRZ ;  /* 0x0000000000227805 */ /* 0x000fe2000001ff00 */
[----:B------:R-:W-:-:S05]  /*0d50*/  IMAD.MOV.U32 R36, RZ, RZ, RZ ;  /* 0x000000ffff247224 */ /* 0x000fca00078e00ff */
[----:B------:R-:W2:Y:S04]  /*0d60*/  @!P1 LDG.E R35, desc[UR12][R28.64] ;  /* 0x0000000c1c239981 */ /* 0x000ea8000c1e1900 */
[----:B------:R0:W3:Y:S04]  /*0d70*/  @!P2 LDG.E R34, desc[UR12][R24.64] ;  /* 0x0000000c1822a981 */ /* 0x0000e8000c1e1900 */
[----:B------:R-:W4:Y:S04]  /*0d80*/  @!P4 LDG.E R36, desc[UR12][R26.64] ;  /* 0x0000000c1a24c981 */ /* 0x000f28000c1e1900 */
[----:B------:R-:W3:Y:S04]  /*0d90*/  LDG.E R29, desc[UR12][R22.64+-0x4] ;  /* 0xfffffc0c161d7981 */ /* 0x000ee8000c1e1900 */
[----:B------:R-:W4:Y:S01]  /*0da0*/  LDG.E R27, desc[UR12][R22.64] ;  /* 0x0000000c161b7981 */ /* 0x000f22000c1e1900 */
[----:B------:R-:W-:-:S02]  /*0db0*/  ISETP.LT.OR P1, PT, R19, R4, !P0 ;  /* 0x000000041300720c */ /* 0x000fc40004721670 */
[-C--:B------:R-:W-:Y:S02]  /*0dc0*/  ISETP.LT.OR P2, PT, R11, R4.reuse, !P0 ;  /* 0x000000040b00720c */ /* 0x080fe40004741670 */
[----:B------:R-:W-:Y:S02]  /*0dd0*/  ISETP.GE.OR P1, PT, R19, UR8, P1 ;  /* 0x0000000813007c0c */ /* 0x000fe40008f26670 */
[----:B------:R-:W-:Y:S02]  /*0de0*/  ISETP.LT.OR P4, PT, R5, R4, !P0 ;  /* 0x000000040500720c */ /* 0x000fe40004781670 */
[----:B------:R-:W-:Y:S02]  /*0df0*/  ISETP.GE.OR P2, PT, R11, UR8, P2 ;  /* 0x000000080b007c0c */ /* 0x000fe40009746670 */
[----:B------:R-:W-:-:S07]  /*0e00*/  ISETP.GE.OR P4, PT, R5, UR8, P4 ;  /* 0x0000000805007c0c */ /* 0x000fce000a786670 */
[----:B0-----:R-:W0:Y:S02]  /*0e10*/  @!P1 LDC.64 R24, c[0x0][0x388] ;  /* 0x0000e200ff189b82 */ /* 0x001e240000000a00 */
[----:B0-----:R-:W-:-:S04]  /*0e20*/  @!P1 IMAD.WIDE R24, R16, 0x4, R24 ;  /* 0x0000000410189825 */ /* 0x001fc800078e0218 */
[----:B--2---:R-:W-:Y:S02]  /*0e30*/  FFMA R32, R37, R35, R32 ;  /* 0x0000002325207223 */ /* 0x004fe40000000020 */
[----:B------:R-:W2:Y:S02]  /*0e40*/  LDG.E R37, desc[UR12][R22.64+0x4] ;  /* 0x0000040c16257981 */ /* 0x000ea4000c1e1900 */
[----:B---3--:R-:W-:Y:S02]  /*0e50*/  FFMA R32, R29, R34, R32 ;  /* 0x000000221d207223 */ /* 0x008fe40000000020 */
[----:B------:R-:W0:Y:S02]  /*0e60*/  @!P2 LDC.64 R28, c[0x0][0x388] ;  /* 0x0000e200ff1cab82 */ /* 0x000e240000000a00 */
[----:B----4-:R-:W-:-:S06]  /*0e70*/  FFMA R32, R27, R36, R32 ;  /* 0x000000241b207223 */ /* 0x010fcc0000000020 */
[----:B------:R-:W1:Y:S01]  /*0e80*/  @!P4 LDC.64 R26, c[0x0][0x388] ;  /* 0x0000e200ff1acb82 */ /* 0x000e620000000a00 */
[----:B------:R-:W-:Y:S01]  /*0e90*/  CS2R R34, SRZ ;  /* 0x0000000000227805 */ /* 0x000fe2000001ff00 */
[----:B------:R-:W-:-:S05]  /*0ea0*/  HFMA2 R36, -RZ, RZ, 0, 0 ;  /* 0x00000000ff247431 */ /* 0x000fca00000001ff */
[----:B------:R3:W2:Y:S01]  /*0eb0*/  @!P1 LDG.E R35, desc[UR12][R24.64] ;  /* 0x0000000c18239981 */ /* 0x0006a2000c1e1900 */
[----:B0-----:R-:W-:-:S03]  /*0ec0*/  @!P2 IMAD.WIDE R28, R12, 0x4, R28 ;  /* 0x000000040c1ca825 */ /* 0x001fc600078e021c */
[----:B------:R-:W4:Y:S01]  /*0ed0*/  LDG.E R25, desc[UR12][R22.64+0x8] ;  /* 0x0000080c16197981 */ /* 0x000f22000c1e1900 */
[----:B---3--:R-:W0:Y:S03]  /*0ee0*/  LDC R24, c[0x0][0x3c8] ;  /* 0x0000f200ff187b82 */ /* 0x008e260000000800 */
[----:B------:R-:W4:Y:S01]  /*0ef0*/  @!P2 LDG.E R34, desc[UR12][R28.64] ;  /* 0x0000000c1c22a981 */ /* 0x000f22000c1e1900 */
[----:B-1----:R-:W-:-:S05]  /*0f00*/  @!P4 IMAD.WIDE R26, R10, 0x4, R26 ;  /* 0x000000040a1ac825 */ /* 0x002fca00078e021a */
[----:B------:R-:W3:Y:S04]  /*0f10*/  @!P4 LDG.E R36, desc[UR12][R26.64] ;  /* 0x0000000c1a24c981 */ /* 0x000ee8000c1e1900 */
[----:B------:R-:W3:Y:S01]  /*0f20*/  LDG.E R27, desc[UR12][R22.64+0xc] ;  /* 0x00000c0c161b7981 */ /* 0x000ee2000c1e1900 */
[----:B------:R-:W-:-:S05]  /*0f30*/  VIADD R30, R30, 0x8 ;  /* 0x000000081e1e7836 */ /* 0x000fca0000000000 */
[----:B------:R-:W-:Y:S01]  /*0f40*/  ISETP.NE.AND P1, PT, R30, RZ, PT ;  /* 0x000000ff1e00720c */ /* 0x000fe20003f25270 */
[C---:B0-----:R-:W-:Y:S01]  /*0f50*/  IMAD R5, R24.reuse, 0x8, R5 ;  /* 0x0000000818057824 */ /* 0x041fe200078e0205 */
[C---:B------:R-:W-:Y:S01]  /*0f60*/  LEA R9, R24.reuse, R9, 0x3 ;  /* 0x0000000918097211 */ /* 0x040fe200078e18ff */
[C---:B------:R-:W-:Y:S01]  /*0f70*/  IMAD R13, R24.reuse, 0x8, R13 ;  /* 0x00000008180d7824 */ /* 0x040fe200078e020d */
        /* <DEDUP_REMOVED lines=12> */
[----:B------:R-:W-:-:S02]  /*1040*/  LEA R31, R24, R31, 0x3 ;  /* 0x0000001f181f7211 */ /* 0x000fc400078e18ff */
[----:B------:R-:W-:Y:S01]  /*1050*/  IADD3 R14, PT, PT, R14, 0x8, RZ ;  /* 0x000000080e0e7810 */ /* 0x000fe20007ffe0ff */
[----:B--2---:R-:W-:-:S04]  /*1060*/  FFMA R32, R37, R35, R32 ;  /* 0x0000002325207223 */ /* 0x004fc80000000020 */
[----:B----4-:R-:W-:-:S04]  /*1070*/  FFMA R32, R25, R34, R32 ;  /* 0x0000002219207223 */ /* 0x010fc80000000020 */
[----:B---3--:R-:W-:Y:S01]  /*1080*/  FFMA R32, R27, R36, R32 ;  /* 0x000000241b207223 */ /* 0x008fe20000000020 */
[----:B------:R-:W-:Y:S06]  /*1090*/  @P1 BRA `(.L_x_4) ;  /* 0xfffffff800a81947 */ /* 0x000fec000383ffff */
[----:B------:R-:W0:Y:S02]  /*10a0*/  LDCU UR6, c[0x0][0x3a8] ;  /* 0x00007500ff0677ac */ /* 0x000e240008000800 */
[----:B0-----:R-:W-:-:S12]  /*10b0*/  ULOP3.LUT UR6, UR6, 0x7ffffff8, URZ, 0xc0, !UPT ;  /* 0x7ffffff806067892 */ /* 0x001fd8000f8ec0ff */
.L_x_3:
[----:B------:R-:W0:Y:S02]  /*10c0*/  LDCU UR7, c[0x0][0x3a8] ;  /* 0x00007500ff0777ac */ /* 0x000e240008000800 */
[----:B0-----:R-:W-:-:S04]  /*10d0*/  ULOP3.LUT UR7, UR7, 0x7, URZ, 0xc0, !UPT ;  /* 0x0000000707077892 */ /* 0x001fc8000f8ec0ff */
[----:B------:R-:W-:-:S09]  /*10e0*/  UISETP.NE.AND UP0, UPT, UR7, URZ, UPT ;  /* 0x000000ff0700728c */ /* 0x000fd2000bf05270 */
[----:B------:R-:W-:Y:S05]  /*10f0*/  BRA.U !UP0, `(.L_x_5) ;  /* 0x0000000508807547 */ /* 0x000fea000b800000 */
[----:B------:R-:W0:Y:S01]  /*1100*/  LDCU UR15, c[0x0][0x3b0] ;  /* 0x00007600ff0f77ac */ /* 0x000e220008000800 */
[----:B------:R-:W1:Y:S01]  /*1110*/  LDCU UR11, c[0x0][0x3a8] ;  /* 0x00007500ff0b77ac */ /* 0x000e620008000800 */
[----:B------:R-:W-:-:S04]  /*1120*/  UIADD3 UR7, UPT, UPT, UR7, -0x1, URZ ;  /* 0xffffffff07077890 */ /* 0x000fc8000fffe0ff */
[----:B------:R-:W-:Y:S01]  /*1130*/  UISETP.GE.U32.AND UP0, UPT, UR7, 0x3, UPT ;  /* 0x000000030700788c */ /* 0x000fe2000bf06070 */
[----:B0-----:R-:W-:Y:S01]  /*1140*/  IMAD R5, R2, UR15, RZ ;  /* 0x0000000f02057c24 */ /* 0x001fe2000f8e02ff */
[----:B-1----:R-:W-:-:S07]  /*1150*/  ULOP3.LUT UP1, UR14, UR11, 0x3, URZ, 0xc0, !UPT ;  /* 0x000000030b0e7892 */ /* 0x002fce000f82c0ff */
[----:B------:R-:W-:Y:S05]  /*1160*/  BRA.U !UP0, `(.L_x_6) ;  /* 0x0000000108b47547 */ /* 0x000fea000b800000 */
[----:B------:R-:W0:Y:S01]  /*1170*/  LDC R16, c[0x0][0x3c8] ;  /* 0x0000f200ff107b82 */ /* 0x000e220000000800 */
[----:B------:R-:W-:-:S07]  /*1180*/  IADD3 R21, PT, PT, R6, UR6, RZ ;  /* 0x0000000606157c10 */ /* 0x000fce000fffe0ff */
[----:B------:R-:W1:Y:S01]  /*1190*/  LDC.64 R14, c[0x0][0x3d0] ;  /* 0x0000f400ff0e7b82 */ /* 0x000e620000000a00 */
[----:B0-----:R-:W-:-:S04]  /*11a0*/  IMAD R17, R16, UR6, R5 ;  /* 0x0000000610117c24 */ /* 0x001fc8000f8e0205 */
[C---:B------:R-:W-:Y:S01]  /*11b0*/  IMAD.IADD R23, R17.reuse, 0x1, R16 ;  /* 0x0000000111177824 */ /* 0x040fe200078e0210 */
[----:B------:R-:W-:-:S04]  /*11c0*/  ISETP.LT.OR P1, PT, R17, R4, !P0 ;  /* 0x000000041100720c */ /* 0x000fc80004721670 */
[----:B------:R-:W-:Y:S02]  /*11d0*/  IADD3 R25, PT, PT, R23, R16, RZ ;  /* 0x0000001017197210 */ /* 0x000fe40007ffe0ff */
[----:B------:R-:W-:Y:S02]  /*11e0*/  ISETP.GE.OR P1, PT, R17, UR8, P1 ;  /* 0x0000000811007c0c */ /* 0x000fe40008f26670 */
[-C--:B------:R-:W-:Y:S01]  /*11f0*/  ISETP.LT.OR P2, PT, R23, R4.reuse, !P0 ;  /* 0x000000041700720c */ /* 0x080fe20004741670 */
[C---:B------:R-:W-:Y:S01]  /*1200*/  IMAD.IADD R16, R25.reuse, 0x1, R16 ;  /* 0x0000000119107824 */ /* 0x040fe200078e0210 */
[----:B------:R-:W-:Y:S02]  /*1210*/  ISETP.LT.OR P4, PT, R25, R4, !P0 ;  /* 0x000000041900720c */ /* 0x000fe40004781670 */
[----:B------:R-:W-:Y:S02]  /*1220*/  ISETP.GE.OR P2, PT, R23, UR8, P2 ;  /* 0x0000000817007c0c */ /* 0x000fe40009746670 */
[----:B------:R-:W-:-:S02]  /*1230*/  ISETP.GE.OR P4, PT, R25, UR8, P4 ;  /* 0x0000000819007c0c */ /* 0x000fc4000a786670 */
[----:B------:R-:W-:-:S03]  /*1240*/  ISETP.LT.OR P5, PT, R16, R4, !P0 ;  /* 0x000000041000720c */ /* 0x000fc600047a1670 */
[----:B------:R-:W0:Y:S01]  /*1250*/  @!P1 LDC.64 R18, c[0x0][0x388] ;  /* 0x0000e200ff129b82 */ /* 0x000e220000000a00 */
[----:B------:R-:W-:Y:S02]  /*1260*/  ISETP.GE.OR P5, PT, R16, UR8, P5 ;  /* 0x0000000810007c0c */ /* 0x000fe4000afa6670 */
[----:B------:R-:W-:Y:S01]  /*1270*/  @!P1 IADD3 R17, PT, PT, R7, R17, RZ ;  /* 0x0000001107119210 */ /* 0x000fe20007ffe0ff */
[----:B-1----:R-:W-:-:S04]  /*1280*/  IMAD.WIDE R14, R21, 0x4, R14 ;  /* 0x00000004150e7825 */ /* 0x002fc800078e020e */
[----:B------:R-:W1:Y:S01]  /*1290*/  @!P2 LDC.64 R12, c[0x0][0x388] ;  /* 0x0000e200ff0cab82 */ /* 0x000e620000000a00 */
[C---:B------:R-:W-:Y:S01]  /*12a0*/  @!P2 IMAD.IADD R23, R7.reuse, 0x1, R23 ;  /* 0x000000010717a824 */ /* 0x040fe200078e0217 */
[----:B------:R-:W-:Y:S01]  /*12b0*/  @!P4 IADD3 R25, PT, PT, R7, R25, RZ ;  /* 0x000000190719c210 */ /* 0x000fe20007ffe0ff */
[----:B------:R-:W-:Y:S01]  /*12c0*/  IMAD.MOV.U32 R20, RZ, RZ, RZ ;  /* 0x000000ffff147224 */ /* 0x000fe200078e00ff */
[----:B------:R-:W2:Y:S04]  /*12d0*/  LDG.E R21, desc[UR12][R14.64] ;  /* 0x0000000c0e157981 */ /* 0x000ea8000c1e1900 */
[----:B------:R-:W3:Y:S08]  /*12e0*/  @!P4 LDC.64 R10, c[0x0][0x388] ;  /* 0x0000e200ff0acb82 */ /* 0x000ef00000000a00 */
[----:B------:R-:W4:Y:S01]  /*12f0*/  @!P5 LDC.64 R8, c[0x0][0x388] ;  /* 0x0000e200ff08db82 */ /* 0x000f220000000a00 */
[----:B0-----:R-:W-:-:S04]  /*1300*/  @!P1 IMAD.WIDE R18, R17, 0x4, R18 ;  /* 0x0000000411129825 */ /* 0x001fc800078e0212 */
[----:B------:R-:W-:Y:S02]  /*1310*/  IMAD.MOV.U32 R17, RZ, RZ, RZ ;  /* 0x000000ffff117224 */ /* 0x000fe400078e00ff */
[----:B-1----:R-:W-:Y:S01]  /*1320*/  @!P2 IMAD.WIDE R12, R23, 0x4, R12 ;  /* 0x00000004170ca825 */ /* 0x002fe200078e020c */
[----:B------:R-:W-:Y:S01]  /*1330*/  MOV R22, RZ ;  /* 0x000000ff00167202 */ /* 0x000fe20000000f00 */
[----:B------:R-:W5:Y:S04]  /*1340*/  LDG.E R23, desc[UR12][R14.64+0x4] ;  /* 0x0000040c0e177981 */ /* 0x000f68000c1e1900 */
[----:B------:R-:W2:Y:S01]  /*1350*/  @!P1 LDG.E R17, desc[UR12][R18.64] ;  /* 0x0000000c12119981 */ /* 0x000ea2000c1e1900 */
[----:B---3--:R-:W-:-:S03]  /*1360*/  @!P4 IMAD.WIDE R10, R25, 0x4, R10 ;  /* 0x00000004190ac825 */ /* 0x008fc600078e020a */
[----:B------:R-:W5:Y:S01]  /*1370*/  @!P2 LDG.E R20, desc[UR12][R12.64] ;  /* 0x0000000c0c14a981 */ /* 0x000f62000c1e1900 */
[----:B------:R-:W-:Y:S02]  /*1380*/  @!P5 IMAD.IADD R25, R7, 0x1, R16 ;  /* 0x000000010719d824 */ /* 0x000fe400078e0210 */
[----:B------:R-:W-:Y:S01]  /*1390*/  HFMA2 R16, -RZ, RZ, 0, 0 ;  /* 0x00000000ff107431 */ /* 0x000fe200000001ff */
[----:B------:R-:W3:Y:S01]  /*13a0*/  @!P4 LDG.E R22, desc[UR12][R10.64] ;  /* 0x0000000c0a16c981 */ /* 0x000ee2000c1e1900 */
[----:B----4-:R-:W-:-:S03]  /*13b0*/  @!P5 IMAD.WIDE R8, R25, 0x4, R8 ;  /* 0x000000041908d825 */ /* 0x010fc600078e0208 */
[----:B------:R-:W3:Y:S04]  /*13c0*/  LDG.E R19, desc[UR12][R14.64+0x8] ;  /* 0x0000080c0e137981 */ /* 0x000ee8000c1e1900 */
[----:B------:R-:W4:Y:S04]  /*13d0*/  LDG.E R25, desc[UR12][R14.64+0xc] ;  /* 0x00000c0c0e197981 */ /* 0x000f28000c1e1900 */
[----:B------:R-:W4:Y:S01]  /*13e0*/  @!P5 LDG.E R16, desc[UR12][R8.64] ;  /* 0x0000000c0810d981 */ /* 0x000f22000c1e1900 */
[----:B------:R-:W-:Y:S01]  /*13f0*/  UIADD3 UR6, UPT, UPT, UR6, 0x4, URZ ;  /* 0x0000000406067890 */ /* 0x000fe2000fffe0ff */
[----:B--2---:R-:W-:-:S04]  /*1400*/  FFMA R32, R21, R17, R32 ;  /* 0x0000001115207223 */ /* 0x004fc80000000020 */
[----:B-----5:R-:W-:-:S04]  /*1410*/  FFMA R20, R23, R20, R32 ;  /* 0x0000001417147223 */ /* 0x020fc80000000020 */
[----:B---3--:R-:W-:-:S04]  /*1420*/  FFMA R20, R19, R22, R20 ;  /* 0x0000001613147223 */ /* 0x008fc80000000014 */
[----:B----4-:R-:W-:-:S07]  /*1430*/  FFMA R32, R25, R16, R20 ;  /* 0x0000001019207223 */ /* 0x010fce0000000014 */
.L_x_6:
[----:B------:R-:W-:Y:S05]  /*1440*/  BRA.U !UP1, `(.L_x_5) ;  /* 0x0000000109ac7547 */ /* 0x000fea000b800000 */
[----:B------:R-:W-:Y:S02]  /*1450*/  UISETP.NE.AND UP0, UPT, UR14, 0x1, UPT ;  /* 0x000000010e00788c */ /* 0x000fe4000bf05270 */
[----:B------:R-:W-:-:S04]  /*1460*/  ULOP3.LUT UR7, UR11, 0x1, URZ, 0xc0, !UPT ;  /* 0x000000010b077892 */ /* 0x000fc8000f8ec0ff */
[----:B------:R-:W-:-:S03]  /*1470*/  UISETP.NE.U32.AND UP1, UPT, UR7, 0x1, UPT ;  /* 0x000000010700788c */ /* 0x000fc6000bf25070 */
[----:B------:R-:W-:Y:S08]  /*1480*/  BRA.U !UP0, `(.L_x_7) ;  /* 0x0000000108607547 */ /* 0x000ff0000b800000 */
[----:B------:R-:W0:Y:S01]  /*1490*/  LDC R8, c[0x0][0x3c8] ;  /* 0x0000f200ff087b82 */ /* 0x000e220000000800 */
[----:B------:R-:W-:-:S07]  /*14a0*/  VIADD R19, R6, UR6 ;  /* 0x0000000606137c36 */ /* 0x000fce0008000000 */
[----:B------:R-:W1:Y:S01]  /*14b0*/  LDC.64 R12, c[0x0][0x3d0] ;  /* 0x0000f400ff0c7b82 */ /* 0x000e620000000a00 */
[----:B0-----:R-:W-:-:S04]  /*14c0*/  IMAD R15, R8, UR6, R5 ;  /* 0x00000006080f7c24 */ /* 0x001fc8000f8e0205 */
[C---:B------:R-:W-:Y:S01]  /*14d0*/  IMAD.IADD R17, R15.reuse, 0x1, R8 ;  /* 0x000000010f117824 */ /* 0x040fe200078e0208 */
[----:B------:R-:W-:Y:S01]  /*14e0*/  ISETP.LT.OR P1, PT, R15, R4, !P0 ;  /* 0x000000040f00720c */ /* 0x000fe20004721670 */
[----:B-1----:R-:W-:-:S03]  /*14f0*/  IMAD.WIDE R12, R19, 0x4, R12 ;  /* 0x00000004130c7825 */ /* 0x002fc600078e020c */
[----:B------:R-:W-:Y:S02]  /*1500*/  ISETP.GE.OR P1, PT, R15, UR8, P1 ;  /* 0x000000080f007c0c */ /* 0x000fe40008f26670 */
[C---:B------:R-:W-:Y:S01]  /*1510*/  ISETP.LT.OR P2, PT, R17.reuse, R4, !P0 ;  /* 0x000000041100720c */ /* 0x040fe20004741670 */
[----:B------:R-:W2:Y:S03]  /*1520*/  LDG.E R19, desc[UR12][R12.64+0x4] ;  /* 0x0000040c0c137981 */ /* 0x000ea6000c1e1900 */
[----:B------:R-:W-:-:S07]  /*1530*/  ISETP.GE.OR P2, PT, R17, UR8, P2 ;  /* 0x0000000811007c0c */ /* 0x000fce0009746670 */
[----:B------:R-:W0:Y:S01]  /*1540*/  @!P1 LDC.64 R10, c[0x0][0x388] ;  /* 0x0000e200ff0a9b82 */ /* 0x000e220000000a00 */
[----:B------:R-:W-:-:S05]  /*1550*/  @!P1 IADD3 R15, PT, PT, R7, R15, RZ ;  /* 0x0000000f070f9210 */ /* 0x000fca0007ffe0ff */
[----:B------:R-:W-:Y:S02]  /*1560*/  @!P2 IADD3 R17, PT, PT, R7, R17, RZ ;  /* 0x000000110711a210 */ /* 0x000fe40007ffe0ff */
[----:B------:R-:W1:Y:S01]  /*1570*/  @!P2 LDC.64 R8, c[0x0][0x388] ;  /* 0x0000e200ff08ab82 */ /* 0x000e620000000a00 */
[----:B0-----:R-:W-:Y:S01]  /*1580*/  @!P1 IMAD.WIDE R10, R15, 0x4, R10 ;  /* 0x000000040f0a9825 */ /* 0x001fe200078e020a */
[----:B------:R-:W-:-:S06]  /*1590*/  CS2R R14, SRZ ;  /* 0x00000000000e7805 */ /* 0x000fcc000001ff00 */
[----:B------:R-:W3:Y:S01]  /*15a0*/  @!P1 LDG.E R15, desc[UR12][R10.64] ;  /* 0x0000000c0a0f9981 */ /* 0x000ee2000c1e1900 */
[----:B-1----:R-:W-:-:S03]  /*15b0*/  @!P2 IMAD.WIDE R8, R17, 0x4, R8 ;  /* 0x000000041108a825 */ /* 0x002fc600078e0208 */
[----:B------:R-:W3:Y:S04]  /*15c0*/  LDG.E R17, desc[UR12][R12.64] ;  /* 0x0000000c0c117981 */ /* 0x000ee8000c1e1900 */
[----:B------:R-:W2:Y:S01]  /*15d0*/  @!P2 LDG.E R14, desc[UR12][R8.64] ;  /* 0x0000000c080ea981 */ /* 0x000ea2000c1e1900 */
[----:B------:R-:W-:Y:S01]  /*15e0*/  UIADD3 UR6, UPT, UPT, UR6, 0x2, URZ ;  /* 0x0000000206067890 */ /* 0x000fe2000fffe0ff */
[----:B---3--:R-:W-:-:S04]  /*15f0*/  FFMA R32, R17, R15, R32 ;  /* 0x0000000f11207223 */ /* 0x008fc80000000020 */
[----:B--2---:R-:W-:-:S07]  /*1600*/  FFMA R32, R19, R14, R32 ;  /* 0x0000000e13207223 */ /* 0x004fce0000000020 */
.L_x_7:
[----:B------:R-:W-:Y:S05]  /*1610*/  BRA.U UP1, `(.L_x_5) ;  /* 0x0000000101387547 */ /* 0x000fea000b800000 */
[----:B------:R-:W0:Y:S01]  /*1620*/  LDC R8, c[0x0][0x3c8] ;  /* 0x0000f200ff087b82 */ /* 0x000e220000000800 */
[----:B------:R-:W-:Y:S02]  /*1630*/  VIADD R13, R6, UR6 ;  /* 0x00000006060d7c36 */ /* 0x000fe40008000000 */
[----:B0-----:R-:W-:-:S05]  /*1640*/  IMAD R11, R8, UR6, R5 ;  /* 0x00000006080b7c24 */ /* 0x001fca000f8e0205 */
[----:B------:R-:W0:Y:S01]  /*1650*/  LDC.64 R8, c[0x0][0x3d0] ;  /* 0x0000f400ff087b82 */ /* 0x000e220000000a00 */
[----:B------:R-:W-:-:S04]  /*1660*/  ISETP.LT.OR P0, PT, R11, R4, !P0 ;  /* 0x000000040b00720c */ /* 0x000fc80004701670 */
[----:B------:R-:W-:-:S13]  /*1670*/  ISETP.GE.OR P0, PT, R11, UR8, P0 ;  /* 0x000000080b007c0c */ /* 0x000fda0008706670 */
[----:B------:R-:W1:Y:S01]  /*1680*/  @!P0 LDC.64 R4, c[0x0][0x388] ;  /* 0x0000e200ff048b82 */ /* 0x000e620000000a00 */
[----:B------:R-:W-:Y:S01]  /*1690*/  @!P0 IADD3 R11, PT, PT, R7, R11, RZ ;  /* 0x0000000b070b8210 */ /* 0x000fe20007ffe0ff */
[----:B0-----:R-:W-:-:S04]  /*16a0*/  IMAD.WIDE R6, R13, 0x4, R8 ;  /* 0x000000040d067825 */ /* 0x001fc800078e0208 */
[----:B------:R-:W-:Y:S02]  /*16b0*/  IMAD.MOV.U32 R9, RZ, RZ, RZ ;  /* 0x000000ffff097224 */ /* 0x000fe400078e00ff */
[----:B------:R-:W2:Y:S01]  /*16c0*/  LDG.E R7, desc[UR12][R6.64] ;  /* 0x0000000c06077981 */ /* 0x000ea2000c1e1900 */
[----:B-1----:R-:W-:-:S05]  /*16d0*/  @!P0 IMAD.WIDE R4, R11, 0x4, R4 ;  /* 0x000000040b048825 */ /* 0x002fca00078e0204 */
[----:B------:R-:W2:Y:S02]  /*16e0*/  @!P0 LDG.E R9, desc[UR12][R4.64] ;  /* 0x0000000c04098981 */ /* 0x000ea4000c1e1900 */
[----:B--2---:R-:W-:-:S07]  /*16f0*/  FFMA R32, R7, R9, R32 ;  /* 0x0000000907207223 */ /* 0x004fce0000000020 */
.L_x_5:
[----:B------:R-:W-:Y:S05]  /*1700*/  @P3 BRA `(.L_x_8) ;  /* 0xfffffff000383947 */ /* 0x000fea000383ffff */
[----:B------:R-:W0:Y:S01]  /*1710*/  LDCU UR5, c[0x0][0x390] ;  /* 0x00007200ff0577ac */ /* 0x000e220008000800 */
[----:B------:R-:W-:-:S04]  /*1720*/  UIADD3 UR4, UPT, UPT, UR4, 0x1, URZ ;  /* 0x0000000104047890 */ /* 0x000fc8000fffe0ff */
[----:B0-----:R-:W-:-:S09]  /*1730*/  UISETP.NE.AND UP0, UPT, UR4, UR5, UPT ;  /* 0x000000050400728c */ /* 0x001fd2000bf05270 */
[----:B------:R-:W-:Y:S05]  /*1740*/  BRA.U UP0, `(.L_x_9) ;  /* 0xfffffff100247547 */ /* 0x000fea000b83ffff */
.L_x_2:
[----:B------:R-:W0:Y:S01]  /*1750*/  LDCU UR4, c[0x0][0x3b4] ;  /* 0x00007680ff0477ac */ /* 0x000e220008000800 */
[----:B------:R-:W1:Y:S01]  /*1760*/  LDC.64 R4, c[0x0][0x380] ;  /* 0x0000e000ff047b82 */ /* 0x000e620000000a00 */
[----:B------:R-:W2:Y:S01]  /*1770*/  LDCU UR5, c[0x0][0x3b8] ;  /* 0x00007700ff0577ac */ /* 0x000ea20008000800 */
[----:B0-----:R-:W-:-:S04]  /*1780*/  IMAD R3, R3, UR4, R0 ;  /* 0x0000000403037c24 */ /* 0x001fc8000f8e0200 */
[----:B--2---:R-:W-:-:S04]  /*1790*/  IMAD R3, R3, UR5, R2 ;  /* 0x0000000503037c24 */ /* 0x004fc8000f8e0202 */
[----:B-1----:R-:W-:-:S05]  /*17a0*/  IMAD.WIDE R2, R3, 0x4, R4 ;  /* 0x0000000403027825 */ /* 0x002fca00078e0204 */
[----:B------:R-:W-:Y:S01]  /*17b0*/  STG.E desc[UR12][R2.64], R32 ;  /* 0x0000002002007986 */ /* 0x000fe2000c10190c */
[----:B------:R-:W-:Y:S05]  /*17c0*/  EXIT ;  /* 0x000000000000794d */ /* 0x000fea0003800000 */
.L_x_0:
[----:B------:R-:W0:Y:S01]  /*17d0*/  LDCU.64 UR4, c[0x0][0x3d8] ;  /* 0x00007b00ff0477ac */ /* 0x000e220008000a00 */
[----:B------:R-:W-:Y:S01]  /*17e0*/  IABS R10, R4 ;  /* 0x00000004000a7213 */ /* 0x000fe20000000000 */
[----:B------:R-:W1:Y:S01]  /*17f0*/  LDC R13, c[0x0][0x390] ;  /* 0x0000e400ff0d7b82 */ /* 0x000e620000000800 */
[----:B0-----:R-:W-:-:S04]  /*1800*/  ISETP.NE.U32.AND P0, PT, RZ, UR4, PT ;  /* 0x00000004ff007c0c */ /* 0x001fc8000bf05070 */
[----:B------:R-:W-:-:S13]  /*1810*/  ISETP.NE.AND.EX P0, PT, RZ, UR5, PT, P0 ;  /* 0x00000005ff007c0c */ /* 0x000fda000bf05300 */
[----:B------:R-:W0:Y:S02]  /*1820*/  @P0 LDC.64 R6, c[0x0][0x3d8] ;  /* 0x0000f600ff060b82 */ /* 0x000e240000000a00 */
[----:B0-----:R-:W-:-:S06]  /*1830*/  @P0 IMAD.WIDE R6, R3, 0x4, R6 ;  /* 0x0000000403060825 */ /* 0x001fcc00078e0206 */
[----:B------:R1:W2:Y:S01]  /*1840*/  @P0 LDG.E R6, desc[UR12][R6.64] ;  /* 0x0000000c06060981 */ /* 0x0002a2000c1e1900 */
[----:B------:R-:W0:Y:S01]  /*1850*/  I2F.RP R5, R10 ;  /* 0x0000000a00057306 */ /* 0x000e220000209400 */
[----:B------:R-:W-:Y:S01]  /*1860*/  HFMA2 R32, -RZ, RZ, 0, 0 ;  /* 0x00000000ff207431 */ /* 0x000fe200000001ff */
[----:B-1----:R-:W-:-:S06]  /*1870*/  IABS R7, R13 ;  /* 0x0000000d00077213 */ /* 0x002fcc0000000000 */
[----:B0-----:R-:W0:Y:S02]  /*1880*/  MUFU.RCP R5, R5 ;  /* 0x0000000500057308 */ /* 0x001e240000001000 */
[----:B0-----:R-:W-:-:S06]  /*1890*/  IADD3 R8, PT, PT, R5, 0xffffffe, RZ ;  /* 0x0ffffffe05087810 */ /* 0x001fcc0007ffe0ff */
[----:B------:R0:W1:Y:S02]  /*18a0*/  F2I.FTZ.U32.TRUNC.NTZ R9, R8 ;  /* 0x0000000800097305 */ /* 0x000064000021f000 */
[----:B0-----:R-:W-:Y:S01]  /*18b0*/  MOV R8, RZ ;  /* 0x000000ff00087202 */ /* 0x001fe20000000f00 */
[----:B-1----:R-:W-:-:S04]  /*18c0*/  IMAD.MOV R11, RZ, RZ, -R9 ;  /* 0x000000ffff0b7224 */ /* 0x002fc800078e0a09 */
[----:B------:R-:W-:-:S04]  /*18d0*/  IMAD R11, R11, R10, RZ ;  /* 0x0000000a0b0b7224 */ /* 0x000fc800078e02ff */
[----:B------:R-:W-:-:S06]  /*18e0*/  IMAD.HI.U32 R9, R9, R11, R8 ;  /* 0x0000000b09097227 */ /* 0x000fcc00078e0008 */
[----:B------:R-:W-:-:S04]  /*18f0*/  IMAD.HI.U32 R9, R9, R7, RZ ;  /* 0x0000000709097227 */ /* 0x000fc800078e00ff */
[----:B------:R-:W-:-:S04]  /*1900*/  IMAD.MOV R5, RZ, RZ, -R9 ;  /* 0x000000ffff057224 */ /* 0x000fc800078e0a09 */
[----:B------:R-:W-:-:S05]  /*1910*/  IMAD R5, R10, R5, R7 ;  /* 0x000000050a057224 */ /* 0x000fca00078e0207 */
[----:B------:R-:W-:-:S13]  /*1920*/  ISETP.GT.U32.AND P2, PT, R10, R5, PT ;  /* 0x000000050a00720c */ /* 0x000fda0003f44070 */
[-C--:B------:R-:W-:Y:S01]  /*1930*/  @!P2 IADD3 R5, PT, PT, R5, -R10.reuse, RZ ;  /* 0x8000000a0505a210 */ /* 0x080fe20007ffe0ff */
[----:B------:R-:W-:Y:S01]  /*1940*/  @!P2 VIADD R9, R9, 0x1 ;  /* 0x000000010909a836 */ /* 0x000fe20000000000 */
[----:B------:R-:W-:Y:S02]  /*1950*/  ISETP.NE.AND P2, PT, R4, RZ, PT ;  /* 0x000000ff0400720c */ /* 0x000fe40003f45270 */
[----:B------:R-:W-:Y:S02]  /*1960*/  ISETP.GE.U32.AND P1, PT, R5, R10, PT ;  /* 0x0000000a0500720c */ /* 0x000fe40003f26070 */
[----:B------:R-:W-:-:S04]  /*1970*/  LOP3.LUT R5, R13, R4, RZ, 0x3c, !PT ;  /* 0x000000040d057212 */ /* 0x000fc800078e3cff */
[----:B------:R-:W-:-:S07]  /*1980*/  ISETP.GE.AND P3, PT, R5, RZ, PT ;  /* 0x000000ff0500720c */ /* 0x000fce0003f66270 */
[----:B------:R-:W-:-:S06]  /*1990*/  @P1 IADD3 R9, PT, PT, R9, 0x1, RZ ;  /* 0x0000000109091810 */ /* 0x000fcc0007ffe0ff */
[----:B------:R-:W-:Y:S01]  /*19a0*/  @!P3 IMAD.MOV R9, RZ, RZ, -R9 ;  /* 0x000000ffff09b224 */ /* 0x000fe200078e0a09 */
[----:B------:R-:W-:-:S04]  /*19b0*/  @!P2 LOP3.LUT R9, RZ, R4, RZ, 0x33, !PT ;  /* 0x00000004ff09a212 */ /* 0x000fc800078e33ff */
[----:B------:R-:W-:Y:S01]  /*19c0*/  ISETP.GE.AND P1, PT, R9, 0x1, PT ;  /* 0x000000010900780c */ /* 0x000fe20003f26270 */
[----:B--2---:R-:W-:-:S12]  /*19d0*/  @P0 FADD R32, RZ, R6 ;  /* 0x00000006ff200221 */ /* 0x004fd80000000000 */
[----:B------:R-:W-:Y:S05]  /*19e0*/  @!P1 BRA `(.L_x_10) ;  /* 0x0000000c00ac9947 */ /* 0x000fea0003800000 */
[----:B------:R-:W0:Y:S01]  /*19f0*/  LDCU UR4, c[0x0][0x3a4] ;  /* 0x00007480ff0477ac */ /* 0x000e220008000800 */
[----:B------:R-:W0:Y:S02]  /*1a00*/  LDCU UR5, c[0x0][0x3a8] ;  /* 0x00007500ff0577ac */ /* 0x000e240008000800 */
[----:B0-----:R-:W-:-:S04]  /*1a10*/  UISETP.LT.AND UP0, UPT, UR4, UR5, UPT ;  /* 0x000000050400728c */ /* 0x001fc8000bf01270 */
[----:B------:R-:W-:-:S04]  /*1a20*/  USEL UR4, UR4, UR5, UP0 ;  /* 0x0000000504047287 */ /* 0x000fc80008000000 */
[----:B------:R-:W-:-:S09]  /*1a30*/  UISETP.GE.AND UP0, UPT, UR4, 0x1, UPT ;  /* 0x000000010400788c */ /* 0x000fd2000bf06270 */
[----:B------:R-:W-:Y:S05]  /*1a40*/  BRA.U !UP0, `(.L_x_10) ;  /* 0x0000000d08947547 */ /* 0x000fea000b800000 */
[----:B------:R-:W0:Y:S01]  /*1a50*/  LDCU UR10, c[0x0][0x3b0] ;  /* 0x00007600ff0a77ac */ /* 0x000e220008000800 */
[----:B------:R-:W-:Y:S01]  /*1a60*/  IMAD R5, R3, R9, RZ ;  /* 0x0000000903057224 */ /* 0x000fe200078e02ff */
[----:B------:R-:W-:Y:S01]  /*1a70*/  BSSY.RECONVERGENT B0, `(.L_x_10) ;  /* 0x00000e2000007945 */ /* 0x000fe20003800200 */
[----:B------:R-:W1:Y:S02]  /*1a80*/  LDCU UR15, c[0x0][0x3ac] ;  /* 0x00007580ff0f77ac */ /* 0x000e640008000800 */
[----:B------:R-:W-:Y:S01]  /*1a90*/  IMAD.IADD R6, R9, 0x1, R5 ;  /* 0x0000000109067824 */ /* 0x000fe200078e0205 */
[----:B------:R-:W2:Y:S01]  /*1aa0*/  LDCU UR4, c[0x0][0x3bc] ;  /* 0x00007780ff0477ac */ /* 0x000ea20008000800 */
[----:B------:R-:W2:Y:S01]  /*1ab0*/  LDCU UR6, c[0x0][0x39c] ;  /* 0x00007380ff0677ac */ /* 0x000ea20008000800 */
[----:B------:R-:W3:Y:S01]  /*1ac0*/  LDCU UR7, c[0x0][0x3c0] ;  /* 0x00007800ff0777ac */ /* 0x000ee20008000800 */
[----:B0-----:R-:W-:Y:S01]  /*1ad0*/  IMAD R7, R2, UR10, RZ ;  /* 0x0000000a02077c24 */ /* 0x001fe2000f8e02ff */
[----:B------:R-:W3:Y:S01]  /*1ae0*/  LDCU UR8, c[0x0][0x3a0] ;  /* 0x00007400ff0877ac */ /* 0x000ee20008000800 */
[----:B-1----:R-:W-:Y:S01]  /*1af0*/  IMAD R8, R0, UR15, RZ ;  /* 0x0000000f00087c24 */ /* 0x002fe2000f8e02ff */
[----:B------:R-:W-:-:S02]  /*1b00*/  ULOP3.LUT UR11, UR5, 0x7, URZ, 0xc0, !UPT ;  /* 0x00000007050b7892 */ /* 0x000fc4000f8ec0ff */
[----:B------:R-:W-:Y:S02]  /*1b10*/  ULOP3.LUT UR9, UR5, 0x3, URZ, 0xc0, !UPT ;  /* 0x0000000305097892 */ /* 0x000fe4000f8ec0ff */
[----:B------:R-:W-:Y:S01]  /*1b20*/  UIADD3 UR14, UPT, UPT, UR11, -0x1, URZ ;  /* 0xffffffff0b0e7890 */ /* 0x000fe2000fffe0ff */
[----:B------:R-:W0:Y:S01]  /*1b30*/  LDCU UR16, c[0x0][0x3c8] ;  /* 0x00007900ff1077ac */ /* 0x000e220008000800 */
[----:B------:R-:W1:Y:S01]  /*1b40*/  LDCU UR20, c[0x0][0x3a8] ;  /* 0x00007500ff1477ac */ /* 0x000e620008000800 */
[----:B------:R-:W4:Y:S01]  /*1b50*/  LDCU UR17, c[0x0][0x3c0] ;  /* 0x00007800ff1177ac */ /* 0x000f220008000800 */
[----:B------:R-:W-:Y:S02]  /*1b60*/  ULOP3.LUT UR5, UR5, 0x7ffffff8, URZ, 0xc0, !UPT ;  /* 0x7ffffff805057892 */ /* 0x000fe4000f8ec0ff */
[----:B--2---:R-:W-:Y:S02]  /*1b70*/  UIADD3 UR4, UPT, UPT, UR4, UR6, URZ ;  /* 0x0000000604047290 */ /* 0x004fe4000fffe0ff */
[----:B---3--:R-:W-:-:S02]  /*1b80*/  UIADD3 UR7, UPT, UPT, UR7, UR8, URZ ;  /* 0x0000000807077290 */ /* 0x008fc4000fffe0ff */
[----:B------:R-:W-:-:S11]  /*1b90*/  UISETP.GE.U32.AND UP0, UPT, UR14, 0x3, UPT ;  /* 0x000000030e00788c */ /* 0x000fd6000bf06070 */
.L_x_17:
[----:B------:R-:W-:Y:S01]  /*1ba0*/  MOV R9, R5 ;  /* 0x0000000500097202 */ /* 0x000fe20000000f00 */
[----:B------:R-:W-:Y:S02]  /*1bb0*/  VIADD R5, R5, 0x1 ;  /* 0x0000000105057836 */ /* 0x000fe40000000000 */
[----:B------:R-:W-:-:S03]  /*1bc0*/  HFMA2 R10, -RZ, RZ, 0, 0 ;  /* 0x00000000ff0a7431 */ /* 0x000fc600000001ff */
[----:B------:R-:W-:-:S13]  /*1bd0*/  ISETP.GE.AND P5, PT, R5, R6, PT ;  /* 0x000000060500720c */ /* 0x000fda0003fa6270 */
.L_x_16:
[----:B------:R-:W2:Y:S01]  /*1be0*/  LDCU UR10, c[0x0][0x3a8] ;  /* 0x00007500ff0a77ac */ /* 0x000ea20008000800 */
[----:B------:R-:W3:Y:S01]  /*1bf0*/  LDCU.64 UR18, c[0x0][0x3c0] ;  /* 0x00007800ff1277ac */ /* 0x000ee20008000a00 */
[----:B------:R-:W5:Y:S01]  /*1c00*/  LDCU UR6, c[0x0][0x3bc] ;  /* 0x00007780ff0677ac */ /* 0x000f620008000800 */
[----:B------:R-:W0:Y:S01]  /*1c10*/  LDCU.64 UR14, c[0x0][0x3a0] ;  /* 0x00007400ff0e77ac */ /* 0x000e220008000a00 */
[----:B------:R-:W1:Y:S01]  /*1c20*/  LDCU UR8, c[0x0][0x39c] ;  /* 0x00007380ff0877ac */ /* 0x000e620008000800 */
[----:B--2---:R-:W-:Y:S02]  /*1c30*/  IMAD.U32 R12, RZ, RZ, UR10 ;  /* 0x0000000aff0c7e24 */ /* 0x004fe4000f8e00ff */
[----:B---3--:R-:W-:-:S03]  /*1c40*/  IMAD R13, R10, UR19, R8 ;  /* 0x000000130a0d7c24 */ /* 0x008fc6000f8e0208 */
[----:B------:R-:W-:Y:S01]  /*1c50*/  ISETP.GE.U32.AND P1, PT, R12, 0x8, PT ;  /* 0x000000080c00780c */ /* 0x000fe20003f26070 */
[C---:B-----5:R-:W-:Y:S01]  /*1c60*/  VIADD R4, R13.reuse, -UR6 ;  /* 0x800000060d047c36 */ /* 0x060fe20008000000 */
[----:B------:R-:W-:Y:S01]  /*1c70*/  ISETP.GE.AND P0, PT, R13, UR4, PT ;  /* 0x000000040d007c0c */ /* 0x000fe2000bf06270 */
[----:B0-----:R-:W-:-:S03]  /*1c80*/  IMAD R11, R9, UR15, R10 ;  /* 0x0000000f090b7c24 */ /* 0x001fc6000f8e020a */
[----:B------:R-:W-:Y:S02]  /*1c90*/  ISETP.GE.AND P0, PT, R13, UR6, !P0 ;  /* 0x000000060d007c0c */ /* 0x000fe4000c706270 */
[----:B------:R-:W-:Y:S01]  /*1ca0*/  MOV R13, UR18 ;  /* 0x00000012000d7c02 */ /* 0x000fe20008000f00 */
[----:B-1----:R-:W-:Y:S01]  /*1cb0*/  IMAD R4, R9, UR8, R4 ;  /* 0x0000000809047c24 */ /* 0x002fe2000f8e0204 */
[----:B------:R-:W-:-:S03]  /*1cc0*/  IADD3 R10, PT, PT, R10, 0x1, RZ ;  /* 0x000000010a0a7810 */ /* 0x000fc60007ffe0ff */
[----:B------:R-:W-:Y:S01]  /*1cd0*/  IMAD R26, R4, UR14, -R13 ;  /* 0x0000000e041a7c24 */ /* 0x000fe2000f8e0a0d */
[----:B------:R-:W-:Y:S01]  /*1ce0*/  ISETP.NE.AND P6, PT, R10, UR15, PT ;  /* 0x0000000f0a007c0c */ /* 0x000fe2000bfc5270 */
[----:B------:R-:W-:Y:S01]  /*1cf0*/  IMAD.MOV.U32 R4, RZ, RZ, RZ ;  /* 0x000000ffff047224 */ /* 0x000fe200078e00ff */
[----:B------:R-:W-:Y:S11]  /*1d00*/  @!P1 BRA `(.L_x_11) ;  /* 0x0000000400689947 */ /* 0x000ff60003800000 */
[----:B------:R-:W0:Y:S01]  /*1d10*/  LDC.64 R14, c[0x0][0x3d0] ;  /* 0x0000f400ff0e7b82 */ /* 0x000e220000000a00 */
[----:B------:R-:W-:-:S07]  /*1d20*/  MOV R4, RZ ;  /* 0x000000ff00047202 */ /* 0x000fce0000000f00 */
.L_x_12:
[----:B------:R-:W-:Y:S01]  /*1d30*/  IMAD R20, R4, UR16, R7 ;  /* 0x0000001004147c24 */ /* 0x000fe2000f8e0207 */
[----:B------:R-:W-:Y:S01]  /*1d40*/  MOV R12, UR20 ;  /* 0x00000014000c7c02 */ /* 0x000fe20008000f00 */
[----:B----4-:R-:W-:Y:S02]  /*1d50*/  IMAD.U32 R13, RZ, RZ, UR17 ;  /* 0x00000011ff0d7e24 */ /* 0x010fe4000f8e00ff */
[----:B------:R-:W-:Y:S02]  /*1d60*/  IMAD.MOV.U32 R35, RZ, RZ, RZ ;  /* 0x000000ffff237224 */ /* 0x000fe400078e00ff */
[----:B------:R-:W-:Y:S01]  /*1d70*/  IMAD R17, R11, R12, R4 ;  /* 0x0000000c0b117224 */ /* 0x000fe200078e0204 */
[----:B------:R-:W-:-:S03]  /*1d80*/  ISETP.LT.OR P1, PT, R20, R13, !P0 ;  /* 0x0000000d1400720c */ /* 0x000fc60004721670 */
[----:B0-----:R-:W-:Y:S01]  /*1d90*/  IMAD.WIDE R16, R17, 0x4, R14 ;  /* 0x0000000411107825 */ /* 0x001fe200078e020e */
[----:B------:R-:W-:-:S04]  /*1da0*/  ISETP.GE.OR P1, PT, R20, UR7, P1 ;  /* 0x0000000714007c0c */ /* 0x000fc80008f26670 */
[----:B------:R-:W2:Y:S09]  /*1db0*/  LDG.E R33, desc[UR12][R16.64] ;  /* 0x0000000c10217981 */ /* 0x000eb2000c1e1900 */
[----:B------:R-:W0:Y:S01]  /*1dc0*/  @!P1 LDC.64 R18, c[0x0][0x388] ;  /* 0x0000e200ff129b82 */ /* 0x000e220000000a00 */
[----:B------:R-:W-:-:S05]  /*1dd0*/  @!P1 IADD3 R21, PT, PT, R26, R20, RZ ;  /* 0x000000141a159210 */ /* 0x000fca0007ffe0ff */
[----:B0-----:R-:W-:-:S05]  /*1de0*/  @!P1 IMAD.WIDE R18, R21, 0x4, R18 ;  /* 0x0000000415129825 */ /* 0x001fca00078e0212 */
[----:B------:R0:W2:Y:S01]  /*1df0*/  @!P1 LDG.E R35, desc[UR12][R18.64] ;  /* 0x0000000c12239981 */ /* 0x0000a2000c1e1900 */
[----:B------:R-:W-:-:S04]  /*1e00*/  IADD3 R25, PT, PT, R20, UR16, RZ ;  /* 0x0000001014197c10 */ /* 0x000fc8000fffe0ff */
[----:B------:R-:W-:-:S04]  /*1e10*/  IADD3 R27, PT, PT, R25, UR16, RZ ;  /* 0x00000010191b7c10 */ /* 0x000fc8000fffe0ff */
[-C--:B------:R-:W-:Y:S02]  /*1e20*/  ISETP.LT.OR P4, PT, R27, R13.reuse, !P0 ;  /* 0x0000000d1b00720c */ /* 0x080fe40004781670 */
[----:B------:R-:W-:Y:S02]  /*1e30*/  ISETP.LT.OR P3, PT, R25, R13, !P0 ;  /* 0x0000000d1900720c */ /* 0x000fe40004761670 */
[----:B------:R-:W-:Y:S02]  /*1e40*/  ISETP.GE.OR P4, PT, R27, UR7, P4 ;  /* 0x000000071b007c0c */ /* 0x000fe4000a786670 */
[----:B------:R-:W-:Y:S01]  /*1e50*/  ISETP.GE.OR P3, PT, R25, UR7, P3 ;  /* 0x0000000719007c0c */ /* 0x000fe20009f66670 */
[----:B------:R-:W-:-:S05]  /*1e60*/  VIADD R24, R27, UR16 ;  /* 0x000000101b187c36 */ /* 0x000fca0008000000 */
[----:B------:R-:W-:-:S05]  /*1e70*/  ISETP.LT.OR P2, PT, R24, R13, !P0 ;  /* 0x0000000d1800720c */ /* 0x000fca0004741670 */
[----:B------:R-:W1:Y:S01]  /*1e80*/  @!P4 LDC.64 R22, c[0x0][0x388] ;  /* 0x0000e200ff16cb82 */ /* 0x000e620000000a00 */
[----:B------:R-:W-:-:S07]  /*1e90*/  ISETP.GE.OR P2, PT, R24, UR7, P2 ;  /* 0x0000000718007c0c */ /* 0x000fce0009746670 */
[----:B------:R-:W3:Y:S01]  /*1ea0*/  @!P3 LDC.64 R20, c[0x0][0x388] ;  /* 0x0000e200ff14bb82 */ /* 0x000ee20000000a00 */
[----:B------:R-:W-:Y:S01]  /*1eb0*/  IADD3 R34, PT, PT, R24, UR16, RZ ;  /* 0x0000001018227c10 */ /* 0x000fe2000fffe0ff */
[----:B------:R-:W-:-:S06]  /*1ec0*/  @!P4 IMAD.IADD R27, R26, 0x1, R27 ;  /* 0x000000011a1bc824 */ /* 0x000fcc00078e021b */
[----:B0-----:R-:W0:Y:S01]  /*1ed0*/  @!P2 LDC.64 R18, c[0x0][0x388] ;  /* 0x0000e200ff12ab82 */ /* 0x001e220000000a00 */
[----:B------:R-:W-:Y:S02]  /*1ee0*/  ISETP.LT.OR P1, PT, R34, R13, !P0 ;  /* 0x0000000d2200720c */ /* 0x000fe40004721670 */
[----:B------:R-:W-:Y:S02]  /*1ef0*/  @!P3 IADD3 R25, PT, PT, R26, R25, RZ ;  /* 0x000000191a19b210 */ /* 0x000fe40007ffe0ff */
[----:B------:R-:W-:Y:S01]  /*1f00*/  ISETP.GE.OR P1, PT, R34, UR7, P1 ;  /* 0x0000000722007c0c */ /* 0x000fe20008f26670 */
[----:B-1----:R-:W-:-:S04]  /*1f10*/  @!P4 IMAD.WIDE R22, R27, 0x4, R22 ;  /* 0x000000041b16c825 */ /* 0x002fc800078e0216 */
[----:B------:R-:W-:Y:S01]  /*1f20*/  HFMA2 R27, -RZ, RZ, 0, 0 ;  /* 0x00000000ff1b7431 */ /* 0x000fe200000001ff */
[----:B------:R-:W-:Y:S01]  /*1f30*/  MOV R30, RZ ;  /* 0x000000ff001e7202 */ /* 0x000fe20000000f00 */
[----:B------:R-:W-:Y:S02]  /*1f40*/  VIADD R31, R34, UR16 ;  /* 0x00000010221f7c36 */ /* 0x000fe40008000000 */
[----:B---3--:R-:W-:Y:S01]  /*1f50*/  @!P3 IMAD.WIDE R20, R25, 0x4, R20 ;  /* 0x000000041914b825 */ /* 0x008fe200078e0214 */
[----:B------:R-:W-:Y:S02]  /*1f60*/  @!P2 IADD3 R29, PT, PT, R26, R24, RZ ;  /* 0x000000181a1da210 */ /* 0x000fe40007ffe0ff */
[----:B------:R1:W3:Y:S01]  /*1f70*/  @!P4 LDG.E R30, desc[UR12][R22.64] ;  /* 0x0000000c161ec981 */ /* 0x0002e2000c1e1900 */
[C---:B------:R-:W-:Y:S01]  /*1f80*/  IADD3 R36, PT, PT, R31.reuse, UR16, RZ ;  /* 0x000000101f247c10 */ /* 0x040fe2000fffe0ff */
[----:B------:R-:W4:Y:S02]  /*1f90*/  @!P1 LDC.64 R24, c[0x0][0x388] ;  /* 0x0000e200ff189b82 */ /* 0x000f240000000a00 */
[----:B------:R5:W3:Y:S01]  /*1fa0*/  @!P3 LDG.E R27, desc[UR12][R20.64] ;  /* 0x0000000c141bb981 */ /* 0x000ae2000c1e1900 */
[-C--:B------:R-:W-:Y:S01]  /*1fb0*/  ISETP.LT.OR P3, PT, R31, R13.reuse, !P0 ;  /* 0x0000000d1f00720c */ /* 0x080fe20004761670 */
[----:B0-----:R-:W-:Y:S01]  /*1fc0*/  @!P2 IMAD.WIDE R28, R29, 0x4, R18 ;  /* 0x000000041d1ca825 */ /* 0x001fe200078e0212 */
[----:B------:R-:W-:-:S02]  /*1fd0*/  ISETP.LT.OR P4, PT, R36, R13, !P0 ;  /* 0x0000000d2400720c */ /* 0x000fc40004781670 */
[----:B------:R-:W-:Y:S01]  /*1fe0*/  ISETP.GE.OR P3, PT, R31, UR7, P3 ;  /* 0x000000071f007c0c */ /* 0x000fe20009f66670 */
[----:B-1----:R-:W-:Y:S01]  /*1ff0*/  IMAD.MOV.U32 R22, RZ, RZ, RZ ;  /* 0x000000ffff167224 */ /* 0x002fe200078e00ff */
[C---:B------:R-:W-:Y:S02]  /*2000*/  IADD3 R37, PT, PT, R36.reuse, UR16, RZ ;  /* 0x0000001024257c10 */ /* 0x040fe4000fffe0ff */
[----:B------:R-:W-:-:S03]  /*2010*/  ISETP.GE.OR P4, PT, R36, UR7, P4 ;  /* 0x0000000724007c0c */ /* 0x000fc6000a786670 */
[----:B------:R0:W3:Y:S01]  /*2020*/  @!P2 LDG.E R22, desc[UR12][R28.64] ;  /* 0x0000000c1c16a981 */ /* 0x0000e2000c1e1900 */
[----:B------:R-:W-:-:S04]  /*2030*/  ISETP.LT.OR P2, PT, R37, R13, !P0 ;  /* 0x0000000d2500720c */ /* 0x000fc80004741670 */
[----:B------:R-:W-:Y:S01]  /*2040*/  ISETP.GE.OR P2, PT, R37, UR7, P2 ;  /* 0x0000000725007c0c */ /* 0x000fe20009746670 */
[----:B------:R-:W1:Y:S01]  /*2050*/  @!P3 LDC.64 R18, c[0x0][0x388] ;  /* 0x0000e200ff12bb82 */ /* 0x000e620000000a00 */
[C---:B------:R-:W-:Y:S01]  /*2060*/  @!P1 IADD3 R23, PT, PT, R26.reuse, R34, RZ ;  /* 0x000000221a179210 */ /* 0x040fe20007ffe0ff */
[----:B------:R-:W3:Y:S06]  /*2070*/  LDG.E R29, desc[UR12][R16.64+0x4] ;  /* 0x0000040c101d7981 */ /* 0x000eec000c1e1900 */
[----:B-----5:R-:W5:Y:S01]  /*2080*/  @!P4 LDC.64 R20, c[0x0][0x388] ;  /* 0x0000e200ff14cb82 */ /* 0x020f620000000a00 */
[----:B------:R-:W-:Y:S01]  /*2090*/  @!P3 IADD3 R31, PT, PT, R26, R31, RZ ;  /* 0x0000001f1a1fb210 */ /* 0x000fe20007ffe0ff */
[----:B0-----:R-:W-:-:S02]  /*20a0*/  HFMA2 R28, -RZ, RZ, 0, 0 ;  /* 0x00000000ff1c7431 */ /* 0x001fc400000001ff */
[----:B------:R-:W-:Y:S02]  /*20b0*/  @!P2 IADD3 R37, PT, PT, R26, R37, RZ ;  /* 0x000000251a25a210 */ /* 0x000fe40007ffe0ff */
[----:B-1----:R-:W-:-:S04]  /*20c0*/  @!P3 IMAD.WIDE R18, R31, 0x4, R18 ;  /* 0x000000041f12b825 */ /* 0x002fc800078e0212 */
[----:B------:R-:W-:Y:S01]  /*20d0*/  @!P4 IMAD.IADD R31, R26, 0x1, R36 ;  /* 0x000000011a1fc824 */ /* 0x000fe200078e0224 */
[----:B------:R-:W3:Y:S03]  /*20e0*/  @!P3 LDG.E R28, desc[UR12][R18.64] ;  /* 0x0000000c121cb981 */ /* 0x000ee6000c1e1900 */
[----:B-----5:R-:W-:Y:S01]  /*20f0*/  @!P4 IMAD.WIDE R20, R31, 0x4, R20 ;  /* 0x000000041f14c825 */ /* 0x020fe200078e0214 */
[----:B------:R-:W5:Y:S01]  /*2100*/  LDG.E R36, desc[UR12][R16.64+0x10] ;  /* 0x0000100c10247981 */ /* 0x000f62000c1e1900 */
[----:B------:R-:W-:-:S03]  /*2110*/  MOV R31, RZ ;  /* 0x000000ff001f7202 */ /* 0x000fc60000000f00 */
[----:B------:R-:W5:Y:S04]  /*2120*/  LDG.E R19, desc[UR12][R16.64+0x14] ;  /* 0x0000140c10137981 */ /* 0x000f68000c1e1900 */
[----:B------:R-:W5:Y:S04]  /*2130*/  @!P4 LDG.E R31, desc[UR12][R20.64] ;  /* 0x0000000c141fc981 */ /* 0x000f68000c1e1900 */
[----:B------:R-:W5:Y:S01]  /*2140*/  LDG.E R18, desc[UR12][R16.64+0x18] ;  /* 0x0000180c10127981 */ /* 0x000f62000c1e1900 */
[----:B--2---:R-:W-:Y:S01]  /*2150*/  FFMA R34, R33, R35, R32 ;  /* 0x0000002321227223 */ /* 0x004fe20000000020 */
[----:B----4-:R-:W-:-:S02]  /*2160*/  @!P1 IMAD.WIDE R32, R23, 0x4, R24 ;  /* 0x0000000417209825 */ /* 0x010fc400078e0218 */
[----:B------:R-:W2:Y:S01]  /*2170*/  LDG.E R35, desc[UR12][R16.64+0xc] ;  /* 0x00000c0c10237981 */ /* 0x000ea2000c1e1900 */
[----:B------:R-:W0:Y:S01]  /*2180*/  @!P2 LDC.64 R24, c[0x0][0x388] ;  /* 0x0000e200ff18ab82 */ /* 0x000e220000000a00 */
[----:B------:R-:W-:-:S06]  /*2190*/  IMAD.MOV.U32 R23, RZ, RZ, RZ ;  /* 0x000000ffff177224 */ /* 0x000fcc00078e00ff */
[----:B------:R1:W5:Y:S04]  /*21a0*/  @!P1 LDG.E R23, desc[UR12][R32.64] ;  /* 0x0000000c20179981 */ /* 0x000368000c1e1900 */
[----:B------:R-:W4:Y:S01]  /*21b0*/  LDG.E R33, desc[UR12][R16.64+0x8] ;  /* 0x0000080c10217981 */ /* 0x000f22000c1e1900 */
[----:B-1----:R-:W-:Y:S02]  /*21c0*/  IMAD.MOV.U32 R32, RZ, RZ, RZ ;  /* 0x000000ffff207224 */ /* 0x002fe400078e00ff */
[----:B0-----:R-:W-:Y:S02]  /*21d0*/  @!P2 IMAD.WIDE R24, R37, 0x4, R24 ;  /* 0x000000042518a825 */ /* 0x001fe400078e0218 */
[----:B------:R-:W5:Y:S04]  /*21e0*/  LDG.E R37, desc[UR12][R16.64+0x1c] ;  /* 0x00001c0c10257981 */ /* 0x000f68000c1e1900 */
[----:B------:R-:W5:Y:S01]  /*21f0*/  @!P2 LDG.E R32, desc[UR12][R24.64] ;  /* 0x0000000c1820a981 */ /* 0x000f62000c1e1900 */
[----:B------:R-:W-:-:S04]  /*2200*/  IADD3 R4, PT, PT, R4, 0x8, RZ ;  /* 0x0000000804047810 */ /* 0x000fc80007ffe0ff */
[----:B------:R-:W-:Y:S01]  /*2210*/  ISETP.NE.AND P1, PT, R4, UR5, PT ;  /* 0x0000000504007c0c */ /* 0x000fe2000bf25270 */
[----:B---3--:R-:W-:-:S04]  /*2220*/  FFMA R34, R29, R27, R34 ;  /* 0x0000001b1d227223 */ /* 0x008fc80000000022 */
[----:B----4-:R-:W-:-:S04]  /*2230*/  FFMA R30, R33, R30, R34 ;  /* 0x0000001e211e7223 */ /* 0x010fc80000000022 */
[----:B--2---:R-:W-:-:S04]  /*2240*/  FFMA R35, R35, R22, R30 ;  /* 0x0000001623237223 */ /* 0x004fc8000000001e */
[----:B-----5:R-:W-:-:S04]  /*2250*/  FFMA R36, R36, R23, R35 ;  /* 0x0000001724247223 */ /* 0x020fc80000000023 */
[----:B------:R-:W-:-:S04]  /*2260*/  FFMA R19, R19, R28, R36 ;  /* 0x0000001c13137223 */ /* 0x000fc80000000024 */
[----:B------:R-:W-:-:S04]  /*2270*/  FFMA R18, R18, R31, R19 ;  /* 0x0000001f12127223 */ /* 0x000fc80000000013 */
[----:B------:R-:W-:Y:S01]  /*2280*/  FFMA R32, R37, R32, R18 ;  /* 0x0000002025207223 */ /* 0x000fe20000000012 */
[----:B------:R-:W-:Y:S06]  /*2290*/  @P1 BRA `(.L_x_12) ;  /* 0xfffffff800a41947 */ /* 0x000fec000383ffff */
[----:B------:R-:W-:-:S07]  /*22a0*/  MOV R4, UR5 ;  /* 0x0000000500047c02 */ /* 0x000fce0008000f00 */
.L_x_11:
[----:B------:R-:W-:-:S09]  /*22b0*/  UISETP.NE.AND UP1, UPT, UR11, URZ, UPT ;  /* 0x000000ff0b00728c */ /* 0x000fd2000bf25270 */
[----:B------:R-:W-:Y:S05]  /*22c0*/  BRA.U !UP1, `(.L_x_13) ;  /* 0x0000000509687547 */ /* 0x000fea000b800000 */
[----:B------:R-:W-:Y:S01]  /*22d0*/  UISETP.NE.AND UP1, UPT, UR9, URZ, UPT ;  /* 0x000000ff0900728c */ /* 0x000fe2000bf25270 */
[----:B------:R-:W-:Y:S10]  /*22e0*/  BRA.U !UP0, `(.L_x_14) ;  /* 0x0000000108b47547 */ /* 0x000ff4000b800000 */
[----:B------:R-:W0:Y:S01]  /*22f0*/  LDCU UR6, c[0x0][0x3c8] ;  /* 0x00007900ff0677ac */ /* 0x000e220008000800 */
[----:B------:R-:W1:Y:S01]  /*2300*/  LDC.64 R14, c[0x0][0x3d0] ;  /* 0x0000f400ff0e7b82 */ /* 0x000e620000000a00 */
[----:B------:R-:W-:Y:S02]  /*2310*/  IMAD R27, R11, R12, R4 ;  /* 0x0000000c0b1b7224 */ /* 0x000fe400078e0204 */
[----:B0-----:R-:W-:-:S04]  /*2320*/  IMAD R25, R4, UR6, R7 ;  /* 0x0000000604197c24 */ /* 0x001fc8000f8e0207 */
[C---:B------:R-:W-:Y:S01]  /*2330*/  VIADD R29, R25.reuse, UR6 ;  /* 0x00000006191d7c36 */ /* 0x040fe20008000000 */
[----:B------:R-:W-:-:S04]  /*2340*/  ISETP.LT.OR P1, PT, R25, R13, !P0 ;  /* 0x0000000d1900720c */ /* 0x000fc80004721670 */
[----:B------:R-:W-:Y:S02]  /*2350*/  ISETP.GE.OR P1, PT, R25, UR7, P1 ;  /* 0x0000000719007c0c */ /* 0x000fe40008f26670 */
[C---:B------:R-:W-:Y:S02]  /*2360*/  IADD3 R31, PT, PT, R29.reuse, UR6, RZ ;  /* 0x000000061d1f7c10 */ /* 0x040fe4000fffe0ff */
[-C--:B------:R-:W-:Y:S02]  /*2370*/  ISETP.LT.OR P2, PT, R29, R13.reuse, !P0 ;  /* 0x0000000d1d00720c */ /* 0x080fe40004741670 */
[----:B------:R-:W-:Y:S02]  /*2380*/  ISETP.LT.OR P3, PT, R31, R13, !P0 ;  /* 0x0000000d1f00720c */ /* 0x000fe40004761670 */
[----:B------:R-:W-:Y:S02]  /*2390*/  ISETP.GE.OR P2, PT, R29, UR7, P2 ;  /* 0x000000071d007c0c */ /* 0x000fe40009746670 */
[----:B------:R-:W-:-:S02]  /*23a0*/  IADD3 R24, PT, PT, R31, UR6, RZ ;  /* 0x000000061f187c10 */ /* 0x000fc4000fffe0ff */
[----:B------:R-:W-:Y:S01]  /*23b0*/  ISETP.GE.OR P3, PT, R31, UR7, P3 ;  /* 0x000000071f007c0c */ /* 0x000fe20009f66670 */
[----:B------:R-:W0:Y:S01]  /*23c0*/  @!P1 LDC.64 R22, c[0x0][0x388] ;  /* 0x0000e200ff169b82 */ /* 0x000e220000000a00 */
[----:B------:R-:W-:Y:S01]  /*23d0*/  ISETP.LT.OR P4, PT, R24, R13, !P0 ;  /* 0x0000000d1800720c */ /* 0x000fe20004781670 */
[----:B------:R-:W-:-:S03]  /*23e0*/  @!P1 IMAD.IADD R25, R26, 0x1, R25 ;  /* 0x000000011a199824 */ /* 0x000fc600078e0219 */
[----:B------:R-:W-:-:S03]  /*23f0*/  ISETP.GE.OR P4, PT, R24, UR7, P4 ;  /* 0x0000000718007c0c */ /* 0x000fc6000a786670 */
[----:B------:R-:W2:Y:S01]  /*2400*/  @!P2 LDC.64 R16, c[0x0][0x388] ;  /* 0x0000e200ff10ab82 */ /* 0x000ea20000000a00 */
[----:B------:R-:W-:Y:S01]  /*2410*/  @!P2 IADD3 R29, PT, PT, R26, R29, RZ ;  /* 0x0000001d1a1da210 */ /* 0x000fe20007ffe0ff */
[----:B-1----:R-:W-:Y:S01]  /*2420*/  IMAD.WIDE R14, R27, 0x4, R14 ;  /* 0x000000041b0e7825 */ /* 0x002fe200078e020e */
[----:B------:R-:W-:-:S03]  /*2430*/  MOV R28, RZ ;  /* 0x000000ff001c7202 */ /* 0x000fc60000000f00 */
[----:B------:R-:W-:Y:S02]  /*2440*/  HFMA2 R30, -RZ, RZ, 0, 0 ;  /* 0x00000000ff1e7431 */ /* 0x000fe400000001ff */
[----:B------:R-:W-:Y:S01]  /*2450*/  @!P3 IMAD.IADD R31, R26, 0x1, R31 ;  /* 0x000000011a1fb824 */ /* 0x000fe200078e021f */
[----:B------:R-:W3:Y:S01]  /*2460*/  LDG.E R27, desc[UR12][R14.64] ;  /* 0x0000000c0e1b7981 */ /* 0x000ee2000c1e1900 */
[----:B------:R-:W1:Y:S08]  /*2470*/  @!P3 LDC.64 R18, c[0x0][0x388] ;  /* 0x0000e200ff12bb82 */ /* 0x000e700000000a00 */
[----:B------:R-:W5:Y:S01]  /*2480*/  @!P4 LDC.64 R20, c[0x0][0x388] ;  /* 0x0000e200ff14cb82 */ /* 0x000f620000000a00 */
[----:B0-----:R-:W-:-:S04]  /*2490*/  @!P1 IMAD.WIDE R22, R25, 0x4, R22 ;  /* 0x0000000419169825 */ /* 0x001fc800078e0216 */
[----:B------:R-:W-:Y:S02]  /*24a0*/  HFMA2 R25, -RZ, RZ, 0, 0 ;  /* 0x00000000ff197431 */ /* 0x000fe400000001ff */
[----:B--2---:R-:W-:Y:S02]  /*24b0*/  @!P2 IMAD.WIDE R16, R29, 0x4, R16 ;  /* 0x000000041d10a825 */ /* 0x004fe400078e0210 */
[----:B------:R-:W2:Y:S04]  /*24c0*/  LDG.E R29, desc[UR12][R14.64+0x4] ;  /* 0x0000040c0e1d7981 */ /* 0x000ea8000c1e1900 */
[----:B------:R0:W3:Y:S01]  /*24d0*/  @!P1 LDG.E R25, desc[UR12][R22.64] ;  /* 0x0000000c16199981 */ /* 0x0000e2000c1e1900 */
[----:B-1----:R-:W-:-:S03]  /*24e0*/  @!P3 IMAD.WIDE R18, R31, 0x4, R18 ;  /* 0x000000041f12b825 */ /* 0x002fc600078e0212 */
[----:B------:R-:W2:Y:S01]  /*24f0*/  @!P2 LDG.E R28, desc[UR12][R16.64] ;  /* 0x0000000c101ca981 */ /* 0x000ea2000c1e1900 */
[----:B------:R-:W-:-:S03]  /*2500*/  @!P4 IMAD.IADD R31, R26, 0x1, R24 ;  /* 0x000000011a1fc824 */ /* 0x000fc600078e0218 */
[----:B------:R-:W4:Y:S01]  /*2510*/  @!P3 LDG.E R30, desc[UR12][R18.64] ;  /* 0x0000000c121eb981 */ /* 0x000f22000c1e1900 */
[----:B0-----:R-:W-:Y:S01]  /*2520*/  MOV R22, RZ ;  /* 0x000000ff00167202 */ /* 0x001fe20000000f00 */
[----:B-----5:R-:W-:Y:S02]  /*2530*/  @!P4 IMAD.WIDE R20, R31, 0x4, R20 ;  /* 0x000000041f14c825 */ /* 0x020fe400078e0214 */
[----:B------:R-:W4:Y:S04]  /*2540*/  LDG.E R23, desc[UR12][R14.64+0x8] ;  /* 0x0000080c0e177981 */ /* 0x000f28000c1e1900 */
[----:B------:R-:W5:Y:S04]  /*2550*/  LDG.E R31, desc[UR12][R14.64+0xc] ;  /* 0x00000c0c0e1f7981 */ /* 0x000f68000c1e1900 */
[----:B------:R-:W5:Y:S01]  /*2560*/  @!P4 LDG.E R22, desc[UR12][R20.64] ;  /* 0x0000000c1416c981 */ /* 0x000f62000c1e1900 */
[----:B------:R-:W-:Y:S01]  /*2570*/  IADD3 R4, PT, PT, R4, 0x4, RZ ;  /* 0x0000000404047810 */ /* 0x000fe20007ffe0ff */
[----:B---3--:R-:W-:-:S04]  /*2580*/  FFMA R32, R27, R25, R32 ;  /* 0x000000191b207223 */ /* 0x008fc80000000020 */
[----:B--2---:R-:W-:-:S04]  /*2590*/  FFMA R28, R29, R28, R32 ;  /* 0x0000001c1d1c7223 */ /* 0x004fc80000000020 */
[----:B----4-:R-:W-:-:S04]  /*25a0*/  FFMA R28, R23, R30, R28 ;  /* 0x0000001e171c7223 */ /* 0x010fc8000000001c */
[----:B-----5:R-:W-:-:S07]  /*25b0*/  FFMA R32, R31, R22, R28 ;  /* 0x000000161f207223 */ /* 0x020fce000000001c */
.L_x_14:
[----:B------:R-:W-:Y:S05]  /*25c0*/  BRA.U !UP1, `(.L_x_13) ;  /* 0x0000000109a87547 */ /* 0x000fea000b800000 */
[----:B------:R-:W-:Y:S01]  /*25d0*/  UISETP.NE.AND UP1, UPT, UR9, 0x1, UPT ;  /* 0x000000010900788c */ /* 0x000fe2000bf25270 */
[----:B------:R-:W-:-:S08]  /*25e0*/  LOP3.LUT P3, RZ, R12, 0x1, RZ, 0xc0, !PT ;  /* 0x000000010cff7812 */ /* 0x000fd0000786c0ff */
[----:B------:R-:W-:Y:S05]  /*25f0*/  BRA.U !UP1, `(.L_x_15) ;  /* 0x0000000109607547 */ /* 0x000fea000b800000 */
[----:B------:R-:W0:Y:S01]  /*2600*/  LDCU UR6, c[0x0][0x3c8] ;  /* 0x00007900ff0677ac */ /* 0x000e220008000800 */
[----:B------:R-:W1:Y:S01]  /*2610*/  LDC.64 R18, c[0x0][0x3d0] ;  /* 0x0000f400ff127b82 */ /* 0x000e620000000a00 */
[----:B------:R-:W-:Y:S02]  /*2620*/  IMAD R25, R11, R12, R4 ;  /* 0x0000000c0b197224 */ /* 0x000fe400078e0204 */
[----:B0-----:R-:W-:-:S04]  /*2630*/  IMAD R21, R4, UR6, R7 ;  /* 0x0000000604157c24 */ /* 0x001fc8000f8e0207 */
[C---:B------:R-:W-:Y:S01]  /*2640*/  VIADD R23, R21.reuse, UR6 ;  /* 0x0000000615177c36 */ /* 0x040fe20008000000 */
        /* <DEDUP_REMOVED lines=16> */
[----:B------:R-:W-:Y:S02]  /*2750*/  VIADD R4, R4, 0x2 ;  /* 0x0000000204047836 */ /* 0x000fe40000000000 */
[----:B---3--:R-:W-:-:S04]  /*2760*/  FFMA R32, R23, R21, R32 ;  /* 0x0000001517207223 */ /* 0x008fc80000000020 */
[----:B--2---:R-:W-:-:S07]  /*2770*/  FFMA R32, R25, R20, R32 ;  /* 0x0000001419207223 */ /* 0x004fce0000000020 */
.L_x_15:
[----:B------:R-:W-:Y:S05]  /*2780*/  @!P3 BRA `(.L_x_13) ;  /* 0x000000000038b947 */ /* 0x000fea0003800000 */
[----:B------:R-:W0:Y:S01]  /*2790*/  LDCU UR6, c[0x0][0x3c8] ;  /* 0x00007900ff0677ac */ /* 0x000e220008000800 */
[----:B------:R-:W1:Y:S01]  /*27a0*/  LDC.64 R16, c[0x0][0x3d0] ;  /* 0x0000f400ff107b82 */ /* 0x000e620000000a00 */
[----:B------:R-:W-:Y:S02]  /*27b0*/  IMAD R11, R11, R12, R4 ;  /* 0x0000000c0b0b7224 */ /* 0x000fe400078e0204 */
[----:B0-----:R-:W-:-:S05]  /*27c0*/  IMAD R18, R4, UR6, R7 ;  /* 0x0000000604127c24 */ /* 0x001fca000f8e0207 */
[----:B------:R-:W-:Y:S01]  /*27d0*/  ISETP.LT.OR P0, PT, R18, R13, !P0 ;  /* 0x0000000d1200720c */ /* 0x000fe20004701670 */
[----:B-1----:R-:W-:-:S04]  /*27e0*/  IMAD.WIDE R16, R11, 0x4, R16 ;  /* 0x000000040b107825 */ /* 0x002fc800078e0210 */
[----:B------:R-:W-:Y:S01]  /*27f0*/  HFMA2 R11, -RZ, RZ, 0, 0 ;  /* 0x00000000ff0b7431 */ /* 0x000fe200000001ff */
[----:B------:R-:W-:Y:S01]  /*2800*/  ISETP.GE.OR P0, PT, R18, UR7, P0 ;  /* 0x0000000712007c0c */ /* 0x000fe20008706670 */
[----:B------:R-:W2:-:S12]  /*2810*/  LDG.E R17, desc[UR12][R16.64] ;  /* 0x0000000c10117981 */ /* 0x000e98000c1e1900 */
[----:B------:R-:W0:Y:S01]  /*2820*/  @!P0 LDC.64 R14, c[0x0][0x388] ;  /* 0x0000e200ff0e8b82 */ /* 0x000e220000000a00 */
[----:B------:R-:W-:-:S05]  /*2830*/  @!P0 IADD3 R13, PT, PT, R26, R18, RZ ;  /* 0x000000121a0d8210 */ /* 0x000fca0007ffe0ff */
[----:B0-----:R-:W-:-:S05]  /*2840*/  @!P0 IMAD.WIDE R14, R13, 0x4, R14 ;  /* 0x000000040d0e8825 */ /* 0x001fca00078e020e */
[----:B------:R-:W2:Y:S02]  /*2850*/  @!P0 LDG.E R11, desc[UR12][R14.64] ;  /* 0x0000000c0e0b8981 */ /* 0x000ea4000c1e1900 */
[----:B--2---:R-:W-:-:S07]  /*2860*/  FFMA R32, R17, R11, R32 ;  /* 0x0000000b11207223 */ /* 0x004fce0000000020 */
.L_x_13:
[----:B------:R-:W-:Y:S05]  /*2870*/  @P6 BRA `(.L_x_16) ;  /* 0xfffffff000d86947 */ /* 0x000fea000383ffff */
[----:B------:R-:W-:Y:S05]  /*2880*/  @!P5 BRA `(.L_x_17) ;  /* 0xfffffff000c4d947 */ /* 0x000fea000383ffff */
[----:B----4-:R-:W-:Y:S05]  /*2890*/  BSYNC.RECONVERGENT B0 ;  /* 0x0000000000007941 */ /* 0x010fea0003800200 */
.L_x_10:
        /* <DEDUP_REMOVED lines=8> */
.L_x_18:
[----:B------:R-:W-:-:S00]  /*2920*/  BRA `(.L_x_18) ;  /* 0xfffffffc00fc7947 */ /* 0x000fc0000383ffff */
[----:B------:R-:W-:-:S00]  /*2930*/  NOP ;  /* 0x0000000000007918 */ /* 0x000fc00000000000 */
        /* <DEDUP_REMOVED lines=12> */
.L_x_19:


//--------------------- .nv.shared.reserved.0     --------------------------
	.section	.nv.shared.reserved.0,"aw",@nobits
	.weak		__nv_reservedSMEM_offset_0_alias
	.size		__nv_reservedSMEM_offset_0_alias, 0, 64
	.other		__nv_reservedSMEM_offset_0_alias,@"STO_CUDA_RESERVED_SHARED STV_DEFAULT"
__nv_reservedSMEM_offset_0_alias:
	.zero		0
	.zero		64


//--------------------- .nv.constant0._Z10ConvKernelPfPKfiiiiiiiiiiiiiiiS_S_ --------------------------
	.section	.nv.constant0._Z10ConvKernelPfPKfiiiiiiiiiiiiiiiS_S_,"a",@progbits
	.sectionflags	@""
	.align	4
.nv.constant0._Z10ConvKernelPfPKfiiiiiiiiiiiiiiiS_S_:
	.zero		992


//--------------------- SYMBOLS --------------------------

	.type		.nv.reservedSmem.offset0,@object
	.size		.nv.reservedSmem.offset0,0x4
